	.target	sm_100a

	.elftype	@"ET_EXEC"


//--------------------- .note.nv.tkinfo           --------------------------
	.section	.note.nv.tkinfo,"",@"SHT_NOTE"
	.sectionflags	@"SHF_NOTE_NV_TKINFO"
	.tkinfo
        /*0018*/ 	.word	0x00000002
        /*0030*/ 	.string	""
        /*0030*/ 	.string	"ptxas"
        /*0030*/ 	.string	"Cuda compilation tools, release 13.0, V13.0.88"
        /*0030*/ 	.string	"Build cuda_13.0.r13.0/compiler.36424714_0"
        /*0030*/ 	.string	"-arch sm_100a -m 64 "



//--------------------- .note.nv.cuinfo           --------------------------
	.section	.note.nv.cuinfo,"",@"SHT_NOTE"
	.sectionflags	@"SHF_NOTE_NV_CUINFO"
        /*0018*/ 	.short	0x0002
        /*001a*/ 	.short	0x0064
        /*001c*/ 	.short	0x0082
	.zero		2


//--------------------- .nv.info                  --------------------------
	.section	.nv.info,"",@"SHT_CUDA_INFO"
	.align	4


	//----- nvinfo : EIATTR_REGCOUNT
	.align		4
        /*0000*/ 	.byte	0x04, 0x2f
        /*0002*/ 	.short	(.L_16 - .L_15)
	.align		4
.L_15:
        /*0004*/ 	.word	index@(_ZN7cutlass13device_kernelINS_4gemm6kernel13GemmUniversalIN4cute5tupleIJiiiiEEENS1_10collective13CollectiveMmaINS1_35MainloopSm100TmaUmmaWarpSpecializedILi39ELi2ELi4ENS5_IJNS4_1CILi2EEENSA_ILi1EEESC_EEEEENS5_IJNSA_ILi256EEENSA_ILi80EEENSA_ILi32EEEEEENS_12float_e4m3_tENS5_IJlSC_lEEESJ_SK_NS4_8TiledMMAINS4_8MMA_AtomIJNS4_10MMA_TraitsINS4_25SM100_MMA_F8F6F4_2x1SM_SSEJSJ_SJ_fSF_SG_NS4_17integral_constantINS4_4UMMA5MajorELSR_0EEESS_NSP_INSQ_7ScaleInELST_0EEESU_EEEEEENS4_6LayoutINS5_IJSC_SC_SC_EEENS5_IJNSA_ILi0EEESZ_SZ_EEEEENS5_IJNS4_10UnderscoreES12_S12_EEEEENS4_18SM100_TMA_2SM_LOADENS4_14ComposedLayoutINS4_7SwizzleILi1ELi4ELi3EEENS4_18smem_ptr_flag_bitsILi8EEENSX_INS5_IJNSA_ILi8EEESH_EEENS5_IJSH_SC_EEEEEEEvNS4_8identityES15_S1F_vS1G_EENS_8epilogue10collective18CollectiveEpilogueINS1I_23Sm100TmaWarpSpecializedILi1ELi1ELi80ELb0ELb0EEEJNS5_IJNSA_ILi128EEESG_SH_EEENS5_IJNSX_IS1N_SC_EENSX_ISG_SC_EEEEESJ_SK_SJ_SK_NS1I_6fusion15FusionCallbacksIS1M_NS1S_17LinearCombinationISJ_fSJ_fLNS_15FloatRoundStyleE2EEES1O_S1R_JEEENS4_5SM1004TMEM4LOAD26SM100_TMEM_LOAD_32dp32b16xENS4_13SM90_TMA_LOADENS16_INS17_ILi0ELi4ELi3EEES1A_NSX_INS5_IJS1B_NSA_ILi16EEEEEENS5_IJS24_SC_EEEEEEENS4_39AutoVectorizingCopyWithAssumedAlignmentILi128EEENS4_14SM90_TMA_STOREES28_S2A_S2A_EEEvvEEEEvNT_6ParamsE)
        /*0008*/ 	.word	0x000000d9


	//----- nvinfo : EIATTR_FRAME_SIZE
	.align		4
.L_16:
        /*000c*/ 	.byte	0x04, 0x11
        /*000e*/ 	.short	(.L_18 - .L_17)
	.align		4
.L_17:
        /*0010*/ 	.word	index@($__internal_2_$__cuda_sm10x_tcgen05_guardrail_trap_unallocated_columns_being_dealloced)
        /*0014*/ 	.word	0x00000000


	//----- nvinfo : EIATTR_FRAME_SIZE
	.align		4
.L_18:
        /*0018*/ 	.byte	0x04, 0x11
        /*001a*/ 	.short	(.L_20 - .L_19)
	.align		4
.L_19:
        /*001c*/ 	.word	index@($__internal_1_$__cuda_sm10x_tcgen05_guardrail_trap_phase_invalid_during_alloc)
        /*0020*/ 	.word	0x00000000


	//----- nvinfo : EIATTR_FRAME_SIZE
	.align		4
.L_20:
        /*0024*/ 	.byte	0x04, 0x11
        /*0026*/ 	.short	(.L_22 - .L_21)
	.align		4
.L_21:
        /*0028*/ 	.word	index@($__internal_0_$__cuda_sm10x_tcgen05_guardrail_trap_col_being_dealloced_not_returned_by_alloc)
        /*002c*/ 	.word	0x00000000


	//----- nvinfo : EIATTR_FRAME_SIZE
	.align		4
.L_22:
        /*0030*/ 	.byte	0x04, 0x11
        /*0032*/ 	.short	(.L_24 - .L_23)
	.align		4
.L_23:
        /*0034*/ 	.word	index@(_ZN7cutlass13device_kernelINS_4gemm6kernel13GemmUniversalIN4cute5tupleIJiiiiEEENS1_10collective13CollectiveMmaINS1_35MainloopSm100TmaUmmaWarpSpecializedILi39ELi2ELi4ENS5_IJNS4_1CILi2EEENSA_ILi1EEESC_EEEEENS5_IJNSA_ILi256EEENSA_ILi80EEENSA_ILi32EEEEEENS_12float_e4m3_tENS5_IJlSC_lEEESJ_SK_NS4_8TiledMMAINS4_8MMA_AtomIJNS4_10MMA_TraitsINS4_25SM100_MMA_F8F6F4_2x1SM_SSEJSJ_SJ_fSF_SG_NS4_17integral_constantINS4_4UMMA5MajorELSR_0EEESS_NSP_INSQ_7ScaleInELST_0EEESU_EEEEEENS4_6LayoutINS5_IJSC_SC_SC_EEENS5_IJNSA_ILi0EEESZ_SZ_EEEEENS5_IJNS4_10UnderscoreES12_S12_EEEEENS4_18SM100_TMA_2SM_LOADENS4_14ComposedLayoutINS4_7SwizzleILi1ELi4ELi3EEENS4_18smem_ptr_flag_bitsILi8EEENSX_INS5_IJNSA_ILi8EEESH_EEENS5_IJSH_SC_EEEEEEEvNS4_8identityES15_S1F_vS1G_EENS_8epilogue10collective18CollectiveEpilogueINS1I_23Sm100TmaWarpSpecializedILi1ELi1ELi80ELb0ELb0EEEJNS5_IJNSA_ILi128EEESG_SH_EEENS5_IJNSX_IS1N_SC_EENSX_ISG_SC_EEEEESJ_SK_SJ_SK_NS1I_6fusion15FusionCallbacksIS1M_NS1S_17LinearCombinationISJ_fSJ_fLNS_15FloatRoundStyleE2EEES1O_S1R_JEEENS4_5SM1004TMEM4LOAD26SM100_TMEM_LOAD_32dp32b16xENS4_13SM90_TMA_LOADENS16_INS17_ILi0ELi4ELi3EEES1A_NSX_INS5_IJS1B_NSA_ILi16EEEEEENS5_IJS24_SC_EEEEEEENS4_39AutoVectorizingCopyWithAssumedAlignmentILi128EEENS4_14SM90_TMA_STOREES28_S2A_S2A_EEEvvEEEEvNT_6ParamsE)
        /*0038*/ 	.word	0x00000000


	//----- nvinfo : EIATTR_MIN_STACK_SIZE
	.align		4
.L_24:
        /*003c*/ 	.byte	0x04, 0x12
        /*003e*/ 	.short	(.L_26 - .L_25)
	.align		4
.L_25:
        /*0040*/ 	.word	index@(_ZN7cutlass13device_kernelINS_4gemm6kernel13GemmUniversalIN4cute5tupleIJiiiiEEENS1_10collective13CollectiveMmaINS1_35MainloopSm100TmaUmmaWarpSpecializedILi39ELi2ELi4ENS5_IJNS4_1CILi2EEENSA_ILi1EEESC_EEEEENS5_IJNSA_ILi256EEENSA_ILi80EEENSA_ILi32EEEEEENS_12float_e4m3_tENS5_IJlSC_lEEESJ_SK_NS4_8TiledMMAINS4_8MMA_AtomIJNS4_10MMA_TraitsINS4_25SM100_MMA_F8F6F4_2x1SM_SSEJSJ_SJ_fSF_SG_NS4_17integral_constantINS4_4UMMA5MajorELSR_0EEESS_NSP_INSQ_7ScaleInELST_0EEESU_EEEEEENS4_6LayoutINS5_IJSC_SC_SC_EEENS5_IJNSA_ILi0EEESZ_SZ_EEEEENS5_IJNS4_10UnderscoreES12_S12_EEEEENS4_18SM100_TMA_2SM_LOADENS4_14ComposedLayoutINS4_7SwizzleILi1ELi4ELi3EEENS4_18smem_ptr_flag_bitsILi8EEENSX_INS5_IJNSA_ILi8EEESH_EEENS5_IJSH_SC_EEEEEEEvNS4_8identityES15_S1F_vS1G_EENS_8epilogue10collective18CollectiveEpilogueINS1I_23Sm100TmaWarpSpecializedILi1ELi1ELi80ELb0ELb0EEEJNS5_IJNSA_ILi128EEESG_SH_EEENS5_IJNSX_IS1N_SC_EENSX_ISG_SC_EEEEESJ_SK_SJ_SK_NS1I_6fusion15FusionCallbacksIS1M_NS1S_17LinearCombinationISJ_fSJ_fLNS_15FloatRoundStyleE2EEES1O_S1R_JEEENS4_5SM1004TMEM4LOAD26SM100_TMEM_LOAD_32dp32b16xENS4_13SM90_TMA_LOADENS16_INS17_ILi0ELi4ELi3EEES1A_NSX_INS5_IJS1B_NSA_ILi16EEEEEENS5_IJS24_SC_EEEEEEENS4_39AutoVectorizingCopyWithAssumedAlignmentILi128EEENS4_14SM90_TMA_STOREES28_S2A_S2A_EEEvvEEEEvNT_6ParamsE)
        /*0044*/ 	.word	0x00000000
.L_26:


//--------------------- .nv.compat                --------------------------
	.section	.nv.compat,"",@"SHT_CUDA_COMPAT_INFO"
	.align	4
        /*0000*/ 	.byte	0x02, 0x09, 0x01, 0x00, 0x02, 0x02, 0x02, 0x00, 0x02, 0x05, 0x05, 0x00, 0x03, 0x07, 0x01, 0x01
        /*0010*/ 	.byte	0x02, 0x03, 0x01, 0x00, 0x02, 0x06, 0x01, 0x00, 0x04, 0x0b, 0x08, 0x00, 0x09, 0x00, 0x00, 0x00
        /*0020*/ 	.byte	0x00, 0x00, 0x00, 0x00


//--------------------- .nv.info._ZN7cutlass13device_kernelINS_4gemm6kernel13GemmUniversalIN4cute5tupleIJiiiiEEENS1_10collective13CollectiveMmaINS1_35MainloopSm100TmaUmmaWarpSpecializedILi39ELi2ELi4ENS5_IJNS4_1CILi2EEENSA_ILi1EEESC_EEEEENS5_IJNSA_ILi256EEENSA_ILi80EEENSA_ILi32EEEEEENS_12float_e4m3_tENS5_IJlSC_lEEESJ_SK_NS4_8TiledMMAINS4_8MMA_AtomIJNS4_10MMA_TraitsINS4_25SM100_MMA_F8F6F4_2x1SM_SSEJSJ_SJ_fSF_SG_NS4_17integral_constantINS4_4UMMA5MajorELSR_0EEESS_NSP_INSQ_7ScaleInELST_0EEESU_EEEEEENS4_6LayoutINS5_IJSC_SC_SC_EEENS5_IJNSA_ILi0EEESZ_SZ_EEEEENS5_IJNS4_10UnderscoreES12_S12_EEEEENS4_18SM100_TMA_2SM_LOADENS4_14ComposedLayoutINS4_7SwizzleILi1ELi4ELi3EEENS4_18smem_ptr_flag_bitsILi8EEENSX_INS5_IJNSA_ILi8EEESH_EEENS5_IJSH_SC_EEEEEEEvNS4_8identityES15_S1F_vS1G_EENS_8epilogue10collective18CollectiveEpilogueINS1I_23Sm100TmaWarpSpecializedILi1ELi1ELi80ELb0ELb0EEEJNS5_IJNSA_ILi128EEESG_SH_EEENS5_IJNSX_IS1N_SC_EENSX_ISG_SC_EEEEESJ_SK_SJ_SK_NS1I_6fusion15FusionCallbacksIS1M_NS1S_17LinearCombinationISJ_fSJ_fLNS_15FloatRoundStyleE2EEES1O_S1R_JEEENS4_5SM1004TMEM4LOAD26SM100_TMEM_LOAD_32dp32b16xENS4_13SM90_TMA_LOADENS16_INS17_ILi0ELi4ELi3EEES1A_NSX_INS5_IJS1B_NSA_ILi16EEEEEENS5_IJS24_SC_EEEEEEENS4_39AutoVectorizingCopyWithAssumedAlignmentILi128EEENS4_14SM90_TMA_STOREES28_S2A_S2A_EEEvvEEEEvNT_6ParamsE --------------------------
	.section	.nv.info._ZN7cutlass13device_kernelINS_4gemm6kernel13GemmUniversalIN4cute5tupleIJiiiiEEENS1_10collective13CollectiveMmaINS1_35MainloopSm100TmaUmmaWarpSpecializedILi39ELi2ELi4ENS5_IJNS4_1CILi2EEENSA_ILi1EEESC_EEEEENS5_IJNSA_ILi256EEENSA_ILi80EEENSA_ILi32EEEEEENS_12float_e4m3_tENS5_IJlSC_lEEESJ_SK_NS4_8TiledMMAINS4_8MMA_AtomIJNS4_10MMA_TraitsINS4_25SM100_MMA_F8F6F4_2x1SM_SSEJSJ_SJ_fSF_SG_NS4_17integral_constantINS4_4UMMA5MajorELSR_0EEESS_NSP_INSQ_7ScaleInELST_0EEESU_EEEEEENS4_6LayoutINS5_IJSC_SC_SC_EEENS5_IJNSA_ILi0EEESZ_SZ_EEEEENS5_IJNS4_10UnderscoreES12_S12_EEEEENS4_18SM100_TMA_2SM_LOADENS4_14ComposedLayoutINS4_7SwizzleILi1ELi4ELi3EEENS4_18smem_ptr_flag_bitsILi8EEENSX_INS5_IJNSA_ILi8EEESH_EEENS5_IJSH_SC_EEEEEEEvNS4_8identityES15_S1F_vS1G_EENS_8epilogue10collective18CollectiveEpilogueINS1I_23Sm100TmaWarpSpecializedILi1ELi1ELi80ELb0ELb0EEEJNS5_IJNSA_ILi128EEESG_SH_EEENS5_IJNSX_IS1N_SC_EENSX_ISG_SC_EEEEESJ_SK_SJ_SK_NS1I_6fusion15FusionCallbacksIS1M_NS1S_17LinearCombinationISJ_fSJ_fLNS_15FloatRoundStyleE2EEES1O_S1R_JEEENS4_5SM1004TMEM4LOAD26SM100_TMEM_LOAD_32dp32b16xENS4_13SM90_TMA_LOADENS16_INS17_ILi0ELi4ELi3EEES1A_NSX_INS5_IJS1B_NSA_ILi16EEEEEENS5_IJS24_SC_EEEEEEENS4_39AutoVectorizingCopyWithAssumedAlignmentILi128EEENS4_14SM90_TMA_STOREES28_S2A_S2A_EEEvvEEEEvNT_6ParamsE,"",@"SHT_CUDA_INFO"
	.sectionflags	@""
	.align	4


	//----- nvinfo : EIATTR_CUDA_API_VERSION
	.align		4
        /*0000*/ 	.byte	0x04, 0x37
        /*0002*/ 	.short	(.L_28 - .L_27)
.L_27:
        /*0004*/ 	.word	0x00000082


	//----- nvinfo : EIATTR_KPARAM_INFO
	.align		4
.L_28:
        /*0008*/ 	.byte	0x04, 0x17
        /*000a*/ 	.short	(.L_30 - .L_29)
.L_29:
        /*000c*/ 	.word	0x00000000
        /*0010*/ 	.short	0x0000
        /*0012*/ 	.short	0x0000
        /*0014*/ 	.byte	0x00, 0xf0, 0x01, 0x20


	//----- nvinfo : EIATTR_AT_ENTRY_FRAGMENTS
	.align		4
.L_30:
        /*0018*/ 	.byte	0x04, 0x4f
        /*001a*/ 	.short	(.L_32 - .L_31)


	//   ....[0]....
.L_31:
        /*001c*/ 	.word	0x00000007


	//----- nvinfo : EIATTR_RESERVED_SMEM_USED
	.align		4
.L_32:
        /*0020*/ 	.byte	0x01, 0x41
	.zero		2


	//----- nvinfo : EIATTR_SPARSE_MMA_MASK
	.align		4
        /*0024*/ 	.byte	0x03, 0x50
        /*0026*/ 	.short	0x0000


	//----- nvinfo : EIATTR_TCGEN05_2CTA_USED
	.align		4
        /*0028*/ 	.byte	0x01, 0x52
	.zero		2


	//----- nvinfo : EIATTR_MAXREG_COUNT
	.align		4
        /*002c*/ 	.byte	0x03, 0x1b
        /*002e*/ 	.short	0x00ff


	//----- nvinfo : EIATTR_NUM_BARRIERS
	.align		4
        /*0030*/ 	.byte	0x02, 0x4c
        /*0032*/ 	.byte	0x07
	.zero		1


	//----- nvinfo : EIATTR_EXTERNS
	.align		4
        /*0034*/ 	.byte	0x04, 0x0f
        /*0036*/ 	.short	(.L_34 - .L_33)


	//   ....[0]....
	.align		4
.L_33:
        /*0038*/ 	.word	index@(__assertfail)


	//----- nvinfo : EIATTR_MERCURY_ISA_VERSION
	.align		4
.L_34:
        /*003c*/ 	.byte	0x03, 0x5f
        /*003e*/ 	.short	0x0101


	//----- nvinfo : EIATTR_INT_WARP_WIDE_INSTR_OFFSETS
	.align		4
        /*0040*/ 	.byte	0x04, 0x31
        /*0042*/ 	.short	(.L_36 - .L_35)


	//   ....[0]....
.L_35:
        /*0044*/ 	.word	0x00001130


	//   ....[1]....
        /*0048*/ 	.word	0x000011d0


	//   ....[2]....
        /*004c*/ 	.word	0x00002530


	//   ....[3]....
        /*0050*/ 	.word	0x00005670


	//   ....[4]....
        /*0054*/ 	.word	0x00005690


	//   ....[5]....
        /*0058*/ 	.word	0x000056c0


	//   ....[6]....
        /*005c*/ 	.word	0x000060f0


	//   ....[7]....
        /*0060*/ 	.word	0x00006180


	//   ....[8]....
        /*0064*/ 	.word	0x000061b0


	//   ....[9]....
        /*0068*/ 	.word	0x000061f0


	//   ....[10]....
        /*006c*/ 	.word	0x00006370


	//   ....[11]....
        /*0070*/ 	.word	0x00006390


	//----- nvinfo : EIATTR_COOP_GROUP_MASK_REGIDS
	.align		4
.L_36:
        /*0074*/ 	.byte	0x04, 0x29
        /*0076*/ 	.short	(.L_38 - .L_37)


	//   ....[0]....
.L_37:
        /*0078*/ 	.word	0xffffffff


	//   ....[1]....
        /*007c*/ 	.word	0xffffffff


	//   ....[2]....
        /*0080*/ 	.word	0xffffffff


	//   ....[3]....
        /*0084*/ 	.word	0xffffffff


	//   ....[4]....
        /*0088*/ 	.word	0xffffffff


	//   ....[5]....
        /*008c*/ 	.word	0xffffffff


	//   ....[6]....
        /*0090*/ 	.word	0xffffffff


	//   ....[7]....
        /*0094*/ 	.word	0xffffffff


	//   ....[8]....
        /*0098*/ 	.word	0xffffffff


	//   ....[9]....
        /*009c*/ 	.word	0xffffffff


	//   ....[10]....
        /*00a0*/ 	.word	0xffffffff


	//   ....[11]....
        /*00a4*/ 	.word	0xffffffff


	//   ....[12]....
        /*00a8*/ 	.word	0xffffffff


	//   ....[13]....
        /*00ac*/ 	.word	0xffffffff


	//----- nvinfo : EIATTR_COOP_GROUP_INSTR_OFFSETS
	.align		4
.L_38:
        /*00b0*/ 	.byte	0x04, 0x28
        /*00b2*/ 	.short	(.L_40 - .L_39)


	//   ....[0]....
.L_39:
        /*00b4*/ 	.word	0x000000c0


	//   ....[1]....
        /*00b8*/ 	.word	0x000004f0


	//   ....[2]....
        /*00bc*/ 	.word	0x00000b00


	//   ....[3]....
        /*00c0*/ 	.word	0x00000c30


	//   ....[4]....
        /*00c4*/ 	.word	0x00000d20


	//   ....[5]....
        /*00c8*/ 	.word	0x00000e80


	//   ....[6]....
        /*00cc*/ 	.word	0x00001010


	//   ....[7]....
        /*00d0*/ 	.word	0x00001250


	//   ....[8]....
        /*00d4*/ 	.word	0x00002410


	//   ....[9]....
        /*00d8*/ 	.word	0x000045a0


	//   ....[10]....
        /*00dc*/ 	.word	0x00004a70


	//   ....[11]....
        /*00e0*/ 	.word	0x00004aa0


	//   ....[12]....
        /*00e4*/ 	.word	0x00005580


	//   ....[13]....
        /*00e8*/ 	.word	0x00005780


	//----- nvinfo : EIATTR_VRC_CTA_INIT_COUNT
	.align		4
.L_40:
        /*00ec*/ 	.byte	0x02, 0x4a
        /*00ee*/ 	.byte	0x80
	.zero		1


	//----- nvinfo : EIATTR_SYSCALL_OFFSETS
	.align		4
        /*00f0*/ 	.byte	0x04, 0x46
        /*00f2*/ 	.short	(.L_42 - .L_41)


	//   ....[0]....
.L_41:
        /*00f4*/ 	.word	0x000073b0


	//   ....[1]....
        /*00f8*/ 	.word	0x00007520


	//   ....[2]....
        /*00fc*/ 	.word	0x00007690


	//   ....[3]....
        /*0100*/ 	.word	0x00007800


	//   ....[4]....
        /*0104*/ 	.word	0x00007970


	//----- nvinfo : EIATTR_MBARRIER_INSTR_OFFSETS
	.align		4
.L_42:
        /*0108*/ 	.byte	0x04, 0x39
        /*010a*/ 	.short	(.L_44 - .L_43)


	//   ....[0]....
.L_43:
        /*010c*/ 	.word	0x00000600
        /*0110*/ 	.word	0x000000ff
        /*0114*/ 	.word	0x00000000
        /*0118*/ 	.short	0x0100
        /*011a*/ 	.byte	0x05
	.zero		1


	//   ....[1]....
        /*011c*/ 	.word	0x00000610
        /*0120*/ 	.word	0x000000ff
        /*0124*/ 	.word	0x00000138
        /*0128*/ 	.short	0x0100
        /*012a*/ 	.byte	0x05
	.zero		1


	//   ....[2]....
        /*012c*/ 	.word	0x00000620
        /*0130*/ 	.word	0x000000ff
        /*0134*/ 	.word	0x00000008
        /*0138*/ 	.short	0x0100
        /*013a*/ 	.byte	0x05
	.zero		1


	//   ....[3]....
        /*013c*/ 	.word	0x00000630
        /*0140*/ 	.word	0x000000ff
        /*0144*/ 	.word	0x00000140
        /*0148*/ 	.short	0x0100
        /*014a*/ 	.byte	0x05
	.zero		1


	//   ....[4]....
        /*014c*/ 	.word	0x00000640
        /*0150*/ 	.word	0x000000ff
        /*0154*/ 	.word	0x00000010
        /*0158*/ 	.short	0x0100
        /*015a*/ 	.byte	0x05
	.zero		1


	//   ....[5]....
        /*015c*/ 	.word	0x00000650
        /*0160*/ 	.word	0x000000ff
        /*0164*/ 	.word	0x00000148
        /*0168*/ 	.short	0x0100
        /*016a*/ 	.byte	0x05
	.zero		1


	//   ....[6]....
        /*016c*/ 	.word	0x00000660
        /*0170*/ 	.word	0x000000ff
        /*0174*/ 	.word	0x00000018
        /*0178*/ 	.short	0x0100
        /*017a*/ 	.byte	0x05
	.zero		1


	//   ....[7]....
        /*017c*/ 	.word	0x00000670
        /*0180*/ 	.word	0x000000ff
        /*0184*/ 	.word	0x00000150
        /*0188*/ 	.short	0x0100
        /*018a*/ 	.byte	0x05
	.zero		1


	//   ....[8]....
        /*018c*/ 	.word	0x00000680
        /*0190*/ 	.word	0x000000ff
        /*0194*/ 	.word	0x00000020
        /*0198*/ 	.short	0x0100
        /*019a*/ 	.byte	0x05
	.zero		1


	//   ....[9]....
        /*019c*/ 	.word	0x00000690
        /*01a0*/ 	.word	0x000000ff
        /*01a4*/ 	.word	0x00000158
        /*01a8*/ 	.short	0x0100
        /*01aa*/ 	.byte	0x05
	.zero		1


	//   ....[10]....
        /*01ac*/ 	.word	0x000006a0
        /*01b0*/ 	.word	0x000000ff
        /*01b4*/ 	.word	0x00000028
        /*01b8*/ 	.short	0x0100
        /*01ba*/ 	.byte	0x05
	.zero		1


	//   ....[11]....
        /*01bc*/ 	.word	0x000006b0
        /*01c0*/ 	.word	0x000000ff
        /*01c4*/ 	.word	0x00000160
        /*01c8*/ 	.short	0x0100
        /*01ca*/ 	.byte	0x05
	.zero		1


	//   ....[12]....
        /*01cc*/ 	.word	0x000006c0
        /*01d0*/ 	.word	0x000000ff
        /*01d4*/ 	.word	0x00000030
        /*01d8*/ 	.short	0x0100
        /*01da*/ 	.byte	0x05
	.zero		1


	//   ....[13]....
        /*01dc*/ 	.word	0x000006d0
        /*01e0*/ 	.word	0x000000ff
        /*01e4*/ 	.word	0x00000168
        /*01e8*/ 	.short	0x0100
        /*01ea*/ 	.byte	0x05
	.zero		1


	//   ....[14]....
        /*01ec*/ 	.word	0x000006e0
        /*01f0*/ 	.word	0x000000ff
        /*01f4*/ 	.word	0x00000038
        /*01f8*/ 	.short	0x0100
        /*01fa*/ 	.byte	0x05
	.zero		1


	//   ....[15]....
        /*01fc*/ 	.word	0x000006f0
        /*0200*/ 	.word	0x000000ff
        /*0204*/ 	.word	0x00000170
        /*0208*/ 	.short	0x0100
        /*020a*/ 	.byte	0x05
	.zero		1


	//   ....[16]....
        /*020c*/ 	.word	0x00000700
        /*0210*/ 	.word	0x000000ff
        /*0214*/ 	.word	0x00000040
        /*0218*/ 	.short	0x0100
        /*021a*/ 	.byte	0x05
	.zero		1


	//   ....[17]....
        /*021c*/ 	.word	0x00000710
        /*0220*/ 	.word	0x000000ff
        /*0224*/ 	.word	0x00000178
        /*0228*/ 	.short	0x0100
        /*022a*/ 	.byte	0x05
	.zero		1


	//   ....[18]....
        /*022c*/ 	.word	0x00000720
        /*0230*/ 	.word	0x000000ff
        /*0234*/ 	.word	0x00000048
        /*0238*/ 	.short	0x0100
        /*023a*/ 	.byte	0x05
	.zero		1


	//   ....[19]....
        /*023c*/ 	.word	0x00000730
        /*0240*/ 	.word	0x000000ff
        /*0244*/ 	.word	0x00000180
        /*0248*/ 	.short	0x0100
        /*024a*/ 	.byte	0x05
	.zero		1


	//   ....[20]....
        /*024c*/ 	.word	0x00000740
        /*0250*/ 	.word	0x000000ff
        /*0254*/ 	.word	0x00000050
        /*0258*/ 	.short	0x0100
        /*025a*/ 	.byte	0x05
	.zero		1


	//   ....[21]....
        /*025c*/ 	.word	0x00000750
        /*0260*/ 	.word	0x000000ff
        /*0264*/ 	.word	0x00000188
        /*0268*/ 	.short	0x0100
        /*026a*/ 	.byte	0x05
	.zero		1


	//   ....[22]....
        /*026c*/ 	.word	0x00000760
        /*0270*/ 	.word	0x000000ff
        /*0274*/ 	.word	0x00000058
        /*0278*/ 	.short	0x0100
        /*027a*/ 	.byte	0x05
	.zero		1


	//   ....[23]....
        /*027c*/ 	.word	0x00000770
        /*0280*/ 	.word	0x000000ff
        /*0284*/ 	.word	0x00000190
        /*0288*/ 	.short	0x0100
        /*028a*/ 	.byte	0x05
	.zero		1


	//   ....[24]....
        /*028c*/ 	.word	0x00000780
        /*0290*/ 	.word	0x000000ff
        /*0294*/ 	.word	0x00000060
        /*0298*/ 	.short	0x0100
        /*029a*/ 	.byte	0x05
	.zero		1


	//   ....[25]....
        /*029c*/ 	.word	0x00000790
        /*02a0*/ 	.word	0x000000ff
        /*02a4*/ 	.word	0x00000198
        /*02a8*/ 	.short	0x0100
        /*02aa*/ 	.byte	0x05
	.zero		1


	//   ....[26]....
        /*02ac*/ 	.word	0x000007a0
        /*02b0*/ 	.word	0x000000ff
        /*02b4*/ 	.word	0x00000068
        /*02b8*/ 	.short	0x0100
        /*02ba*/ 	.byte	0x05
	.zero		1


	//   ....[27]....
        /*02bc*/ 	.word	0x000007b0
        /*02c0*/ 	.word	0x000000ff
        /*02c4*/ 	.word	0x000001a0
        /*02c8*/ 	.short	0x0100
        /*02ca*/ 	.byte	0x05
	.zero		1


	//   ....[28]....
        /*02cc*/ 	.word	0x000007c0
        /*02d0*/ 	.word	0x000000ff
        /*02d4*/ 	.word	0x00000070
        /*02d8*/ 	.short	0x0100
        /*02da*/ 	.byte	0x05
	.zero		1


	//   ....[29]....
        /*02dc*/ 	.word	0x000007d0
        /*02e0*/ 	.word	0x000000ff
        /*02e4*/ 	.word	0x000001a8
        /*02e8*/ 	.short	0x0100
        /*02ea*/ 	.byte	0x05
	.zero		1


	//   ....[30]....
        /*02ec*/ 	.word	0x000007e0
        /*02f0*/ 	.word	0x000000ff
        /*02f4*/ 	.word	0x00000078
        /*02f8*/ 	.short	0x0100
        /*02fa*/ 	.byte	0x05
	.zero		1


	//   ....[31]....
        /*02fc*/ 	.word	0x000007f0
        /*0300*/ 	.word	0x000000ff
        /*0304*/ 	.word	0x000001b0
        /*0308*/ 	.short	0x0100
        /*030a*/ 	.byte	0x05
	.zero		1


	//   ....[32]....
        /*030c*/ 	.word	0x00000800
        /*0310*/ 	.word	0x000000ff
        /*0314*/ 	.word	0x00000080
        /*0318*/ 	.short	0x0100
        /*031a*/ 	.byte	0x05
	.zero		1


	//   ....[33]....
        /*031c*/ 	.word	0x00000810
        /*0320*/ 	.word	0x000000ff
        /*0324*/ 	.word	0x000001b8
        /*0328*/ 	.short	0x0100
        /*032a*/ 	.byte	0x05
	.zero		1


	//   ....[34]....
        /*032c*/ 	.word	0x00000820
        /*0330*/ 	.word	0x000000ff
        /*0334*/ 	.word	0x00000088
        /*0338*/ 	.short	0x0100
        /*033a*/ 	.byte	0x05
	.zero		1


	//   ....[35]....
        /*033c*/ 	.word	0x00000830
        /*0340*/ 	.word	0x000000ff
        /*0344*/ 	.word	0x000001c0
        /*0348*/ 	.short	0x0100
        /*034a*/ 	.byte	0x05
	.zero		1


	//   ....[36]....
        /*034c*/ 	.word	0x00000840
        /*0350*/ 	.word	0x000000ff
        /*0354*/ 	.word	0x00000090
        /*0358*/ 	.short	0x0100
        /*035a*/ 	.byte	0x05
	.zero		1


	//   ....[37]....
        /*035c*/ 	.word	0x00000850
        /*0360*/ 	.word	0x000000ff
        /*0364*/ 	.word	0x000001c8
        /*0368*/ 	.short	0x0100
        /*036a*/ 	.byte	0x05
	.zero		1


	//   ....[38]....
        /*036c*/ 	.word	0x00000860
        /*0370*/ 	.word	0x000000ff
        /*0374*/ 	.word	0x00000098
        /*0378*/ 	.short	0x0100
        /*037a*/ 	.byte	0x05
	.zero		1


	//   ....[39]....
        /*037c*/ 	.word	0x00000870
        /*0380*/ 	.word	0x000000ff
        /*0384*/ 	.word	0x000001d0
        /*0388*/ 	.short	0x0100
        /*038a*/ 	.byte	0x05
	.zero		1


	//   ....[40]....
        /*038c*/ 	.word	0x00000880
        /*0390*/ 	.word	0x000000ff
        /*0394*/ 	.word	0x000000a0
        /*0398*/ 	.short	0x0100
        /*039a*/ 	.byte	0x05
	.zero		1


	//   ....[41]....
        /*039c*/ 	.word	0x00000890
        /*03a0*/ 	.word	0x000000ff
        /*03a4*/ 	.word	0x000001d8
        /*03a8*/ 	.short	0x0100
        /*03aa*/ 	.byte	0x05
	.zero		1


	//   ....[42]....
        /*03ac*/ 	.word	0x000008a0
        /*03b0*/ 	.word	0x000000ff
        /*03b4*/ 	.word	0x000000a8
        /*03b8*/ 	.short	0x0100
        /*03ba*/ 	.byte	0x05
	.zero		1


	//   ....[43]....
        /*03bc*/ 	.word	0x000008b0
        /*03c0*/ 	.word	0x000000ff
        /*03c4*/ 	.word	0x000001e0
        /*03c8*/ 	.short	0x0100
        /*03ca*/ 	.byte	0x05
	.zero		1


	//   ....[44]....
        /*03cc*/ 	.word	0x000008c0
        /*03d0*/ 	.word	0x000000ff
        /*03d4*/ 	.word	0x000000b0
        /*03d8*/ 	.short	0x0100
        /*03da*/ 	.byte	0x05
	.zero		1


	//   ....[45]....
        /*03dc*/ 	.word	0x000008d0
        /*03e0*/ 	.word	0x000000ff
        /*03e4*/ 	.word	0x000001e8
        /*03e8*/ 	.short	0x0100
        /*03ea*/ 	.byte	0x05
	.zero		1


	//   ....[46]....
        /*03ec*/ 	.word	0x000008e0
        /*03f0*/ 	.word	0x000000ff
        /*03f4*/ 	.word	0x000000b8
        /*03f8*/ 	.short	0x0100
        /*03fa*/ 	.byte	0x05
	.zero		1


	//   ....[47]....
        /*03fc*/ 	.word	0x000008f0
        /*0400*/ 	.word	0x000000ff
        /*0404*/ 	.word	0x000001f0
        /*0408*/ 	.short	0x0100
        /*040a*/ 	.byte	0x05
	.zero		1


	//   ....[48]....
        /*040c*/ 	.word	0x00000900
        /*0410*/ 	.word	0x000000ff
        /*0414*/ 	.word	0x000000c0
        /*0418*/ 	.short	0x0100
        /*041a*/ 	.byte	0x05
	.zero		1


	//   ....[49]....
        /*041c*/ 	.word	0x00000910
        /*0420*/ 	.word	0x000000ff
        /*0424*/ 	.word	0x000001f8
        /*0428*/ 	.short	0x0100
        /*042a*/ 	.byte	0x05
	.zero		1


	//   ....[50]....
        /*042c*/ 	.word	0x00000920
        /*0430*/ 	.word	0x000000ff
        /*0434*/ 	.word	0x000000c8
        /*0438*/ 	.short	0x0100
        /*043a*/ 	.byte	0x05
	.zero		1


	//   ....[51]....
        /*043c*/ 	.word	0x00000930
        /*0440*/ 	.word	0x000000ff
        /*0444*/ 	.word	0x00000200
        /*0448*/ 	.short	0x0100
        /*044a*/ 	.byte	0x05
	.zero		1


	//   ....[52]....
        /*044c*/ 	.word	0x00000940
        /*0450*/ 	.word	0x000000ff
        /*0454*/ 	.word	0x000000d0
        /*0458*/ 	.short	0x0100
        /*045a*/ 	.byte	0x05
	.zero		1


	//   ....[53]....
        /*045c*/ 	.word	0x00000950
        /*0460*/ 	.word	0x000000ff
        /*0464*/ 	.word	0x00000208
        /*0468*/ 	.short	0x0100
        /*046a*/ 	.byte	0x05
	.zero		1


	//   ....[54]....
        /*046c*/ 	.word	0x00000960
        /*0470*/ 	.word	0x000000ff
        /*0474*/ 	.word	0x000000d8
        /*0478*/ 	.short	0x0100
        /*047a*/ 	.byte	0x05
	.zero		1


	//   ....[55]....
        /*047c*/ 	.word	0x00000970
        /*0480*/ 	.word	0x000000ff
        /*0484*/ 	.word	0x00000210
        /*0488*/ 	.short	0x0100
        /*048a*/ 	.byte	0x05
	.zero		1


	//   ....[56]....
        /*048c*/ 	.word	0x00000980
        /*0490*/ 	.word	0x000000ff
        /*0494*/ 	.word	0x000000e0
        /*0498*/ 	.short	0x0100
        /*049a*/ 	.byte	0x05
	.zero		1


	//   ....[57]....
        /*049c*/ 	.word	0x00000990
        /*04a0*/ 	.word	0x000000ff
        /*04a4*/ 	.word	0x00000218
        /*04a8*/ 	.short	0x0100
        /*04aa*/ 	.byte	0x05
	.zero		1


	//   ....[58]....
        /*04ac*/ 	.word	0x000009a0
        /*04b0*/ 	.word	0x000000ff
        /*04b4*/ 	.word	0x000000e8
        /*04b8*/ 	.short	0x0100
        /*04ba*/ 	.byte	0x05
	.zero		1


	//   ....[59]....
        /*04bc*/ 	.word	0x000009b0
        /*04c0*/ 	.word	0x000000ff
        /*04c4*/ 	.word	0x00000220
        /*04c8*/ 	.short	0x0100
        /*04ca*/ 	.byte	0x05
	.zero		1


	//   ....[60]....
        /*04cc*/ 	.word	0x000009c0
        /*04d0*/ 	.word	0x000000ff
        /*04d4*/ 	.word	0x000000f0
        /*04d8*/ 	.short	0x0100
        /*04da*/ 	.byte	0x05
	.zero		1


	//   ....[61]....
        /*04dc*/ 	.word	0x000009d0
        /*04e0*/ 	.word	0x000000ff
        /*04e4*/ 	.word	0x00000228
        /*04e8*/ 	.short	0x0100
        /*04ea*/ 	.byte	0x05
	.zero		1


	//   ....[62]....
        /*04ec*/ 	.word	0x000009e0
        /*04f0*/ 	.word	0x000000ff
        /*04f4*/ 	.word	0x000000f8
        /*04f8*/ 	.short	0x0100
        /*04fa*/ 	.byte	0x05
	.zero		1


	//   ....[63]....
        /*04fc*/ 	.word	0x000009f0
        /*0500*/ 	.word	0x000000ff
        /*0504*/ 	.word	0x00000230
        /*0508*/ 	.short	0x0100
        /*050a*/ 	.byte	0x05
	.zero		1


	//   ....[64]....
        /*050c*/ 	.word	0x00000a00
        /*0510*/ 	.word	0x000000ff
        /*0514*/ 	.word	0x00000100
        /*0518*/ 	.short	0x0100
        /*051a*/ 	.byte	0x05
	.zero		1


	//   ....[65]....
        /*051c*/ 	.word	0x00000a10
        /*0520*/ 	.word	0x000000ff
        /*0524*/ 	.word	0x00000238
        /*0528*/ 	.short	0x0100
        /*052a*/ 	.byte	0x05
	.zero		1


	//   ....[66]....
        /*052c*/ 	.word	0x00000a20
        /*0530*/ 	.word	0x000000ff
        /*0534*/ 	.word	0x00000108
        /*0538*/ 	.short	0x0100
        /*053a*/ 	.byte	0x05
	.zero		1


	//   ....[67]....
        /*053c*/ 	.word	0x00000a30
        /*0540*/ 	.word	0x000000ff
        /*0544*/ 	.word	0x00000240
        /*0548*/ 	.short	0x0100
        /*054a*/ 	.byte	0x05
	.zero		1


	//   ....[68]....
        /*054c*/ 	.word	0x00000a40
        /*0550*/ 	.word	0x000000ff
        /*0554*/ 	.word	0x00000110
        /*0558*/ 	.short	0x0100
        /*055a*/ 	.byte	0x05
	.zero		1


	//   ....[69]....
        /*055c*/ 	.word	0x00000a50
        /*0560*/ 	.word	0x000000ff
        /*0564*/ 	.word	0x00000248
        /*0568*/ 	.short	0x0100
        /*056a*/ 	.byte	0x05
	.zero		1


	//   ....[70]....
        /*056c*/ 	.word	0x00000a60
        /*0570*/ 	.word	0x000000ff
        /*0574*/ 	.word	0x00000118
        /*0578*/ 	.short	0x0100
        /*057a*/ 	.byte	0x05
	.zero		1


	//   ....[71]....
        /*057c*/ 	.word	0x00000a70
        /*0580*/ 	.word	0x000000ff
        /*0584*/ 	.word	0x00000250
        /*0588*/ 	.short	0x0100
        /*058a*/ 	.byte	0x05
	.zero		1


	//   ....[72]....
        /*058c*/ 	.word	0x00000a80
        /*0590*/ 	.word	0x000000ff
        /*0594*/ 	.word	0x00000120
        /*0598*/ 	.short	0x0100
        /*059a*/ 	.byte	0x05
	.zero		1


	//   ....[73]....
        /*059c*/ 	.word	0x00000a90
        /*05a0*/ 	.word	0x000000ff
        /*05a4*/ 	.word	0x00000258
        /*05a8*/ 	.short	0x0100
        /*05aa*/ 	.byte	0x05
	.zero		1


	//   ....[74]....
        /*05ac*/ 	.word	0x00000aa0
        /*05b0*/ 	.word	0x000000ff
        /*05b4*/ 	.word	0x00000128
        /*05b8*/ 	.short	0x0100
        /*05ba*/ 	.byte	0x05
	.zero		1


	//   ....[75]....
        /*05bc*/ 	.word	0x00000ab0
        /*05c0*/ 	.word	0x000000ff
        /*05c4*/ 	.word	0x00000260
        /*05c8*/ 	.short	0x0100
        /*05ca*/ 	.byte	0x05
	.zero		1


	//   ....[76]....
        /*05cc*/ 	.word	0x00000ac0
        /*05d0*/ 	.word	0x000000ff
        /*05d4*/ 	.word	0x00000130
        /*05d8*/ 	.short	0x0100
        /*05da*/ 	.byte	0x05
	.zero		1


	//   ....[77]....
        /*05dc*/ 	.word	0x00000ad0
        /*05e0*/ 	.word	0x000000ff
        /*05e4*/ 	.word	0x00000268
        /*05e8*/ 	.short	0x0100
        /*05ea*/ 	.byte	0x05
	.zero		1


	//   ....[78]....
        /*05ec*/ 	.word	0x00000c00
        /*05f0*/ 	.word	0x000000ff
        /*05f4*/ 	.word	0x00000270
        /*05f8*/ 	.short	0x0100
        /*05fa*/ 	.byte	0x07
	.zero		1


	//   ....[79]....
        /*05fc*/ 	.word	0x00000c10
        /*0600*/ 	.word	0x000000ff
        /*0604*/ 	.word	0x00000278
        /*0608*/ 	.short	0x0100
        /*060a*/ 	.byte	0x07
	.zero		1


	//   ....[80]....
        /*060c*/ 	.word	0x00000cf0
        /*0610*/ 	.word	0x000000ff
        /*0614*/ 	.word	0x00000280
        /*0618*/ 	.short	0x0100
        /*061a*/ 	.byte	0x05
	.zero		1


	//   ....[81]....
        /*061c*/ 	.word	0x00000d00
        /*0620*/ 	.word	0x000000ff
        /*0624*/ 	.word	0x00000288
        /*0628*/ 	.short	0x0100
        /*062a*/ 	.byte	0x05
	.zero		1


	//   ....[82]....
        /*062c*/ 	.word	0x00000e30
        /*0630*/ 	.word	0x000000ff
        /*0634*/ 	.word	0x00000290
        /*0638*/ 	.short	0x0100
        /*063a*/ 	.byte	0x05
	.zero		1


	//   ....[83]....
        /*063c*/ 	.word	0x00000e40
        /*0640*/ 	.word	0x000000ff
        /*0644*/ 	.word	0x000002a0
        /*0648*/ 	.short	0x0100
        /*064a*/ 	.byte	0x05
	.zero		1


	//   ....[84]....
        /*064c*/ 	.word	0x00000e50
        /*0650*/ 	.word	0x000000ff
        /*0654*/ 	.word	0x00000298
        /*0658*/ 	.short	0x0100
        /*065a*/ 	.byte	0x05
	.zero		1


	//   ....[85]....
        /*065c*/ 	.word	0x00000e60
        /*0660*/ 	.word	0x000000ff
        /*0664*/ 	.word	0x000002a8
        /*0668*/ 	.short	0x0100
        /*066a*/ 	.byte	0x05
	.zero		1


	//   ....[86]....
        /*066c*/ 	.word	0x00000f80
        /*0670*/ 	.word	0x000000ff
        /*0674*/ 	.word	0x000002b0
        /*0678*/ 	.short	0x0100
        /*067a*/ 	.byte	0x07
	.zero		1


	//   ....[87]....
        /*067c*/ 	.word	0x00000f90
        /*0680*/ 	.word	0x000000ff
        /*0684*/ 	.word	0x000002d0
        /*0688*/ 	.short	0x0100
        /*068a*/ 	.byte	0x07
	.zero		1


	//   ....[88]....
        /*068c*/ 	.word	0x00000fa0
        /*0690*/ 	.word	0x000000ff
        /*0694*/ 	.word	0x000002b8
        /*0698*/ 	.short	0x0100
        /*069a*/ 	.byte	0x07
	.zero		1


	//   ....[89]....
        /*069c*/ 	.word	0x00000fb0
        /*06a0*/ 	.word	0x000000ff
        /*06a4*/ 	.word	0x000002d8
        /*06a8*/ 	.short	0x0100
        /*06aa*/ 	.byte	0x07
	.zero		1


	//   ....[90]....
        /*06ac*/ 	.word	0x00000fc0
        /*06b0*/ 	.word	0x000000ff
        /*06b4*/ 	.word	0x000002c0
        /*06b8*/ 	.short	0x0100
        /*06ba*/ 	.byte	0x07
	.zero		1


	//   ....[91]....
        /*06bc*/ 	.word	0x00000fd0
        /*06c0*/ 	.word	0x000000ff
        /*06c4*/ 	.word	0x000002e0
        /*06c8*/ 	.short	0x0100
        /*06ca*/ 	.byte	0x07
	.zero		1


	//   ....[92]....
        /*06cc*/ 	.word	0x00000fe0
        /*06d0*/ 	.word	0x000000ff
        /*06d4*/ 	.word	0x000002c8
        /*06d8*/ 	.short	0x0100
        /*06da*/ 	.byte	0x07
	.zero		1


	//   ....[93]....
        /*06dc*/ 	.word	0x00000ff0
        /*06e0*/ 	.word	0x000000ff
        /*06e4*/ 	.word	0x000002e8
        /*06e8*/ 	.short	0x0100
        /*06ea*/ 	.byte	0x07
	.zero		1


	//   ....[94]....
        /*06ec*/ 	.word	0x000010e0
        /*06f0*/ 	.word	0x000000ff
        /*06f4*/ 	.word	0x000002f0
        /*06f8*/ 	.short	0x0100
        /*06fa*/ 	.byte	0x05
	.zero		1


	//   ....[95]....
        /*06fc*/ 	.word	0x000010f0
        /*0700*/ 	.word	0x000000ff
        /*0704*/ 	.word	0x00000300
        /*0708*/ 	.short	0x0100
        /*070a*/ 	.byte	0x05
	.zero		1


	//   ....[96]....
        /*070c*/ 	.word	0x00001100
        /*0710*/ 	.word	0x000000ff
        /*0714*/ 	.word	0x000002f8
        /*0718*/ 	.short	0x0100
        /*071a*/ 	.byte	0x05
	.zero		1


	//   ....[97]....
        /*071c*/ 	.word	0x00001110
        /*0720*/ 	.word	0x000000ff
        /*0724*/ 	.word	0x00000308
        /*0728*/ 	.short	0x0100
        /*072a*/ 	.byte	0x05
	.zero		1


	//   ....[98]....
        /*072c*/ 	.word	0x00001200
        /*0730*/ 	.word	0x000000ff
        /*0734*/ 	.word	0x00000310
        /*0738*/ 	.short	0x0100
        /*073a*/ 	.byte	0x04
	.zero		1


	//   ....[99]....
        /*073c*/ 	.word	0x00001c10
        /*0740*/ 	.word	0x00000003
        /*0744*/ 	.word	0x00000300
        /*0748*/ 	.short	0x010a
        /*074a*/ 	.byte	0xff
	.zero		1


	//   ....[100]....
        /*074c*/ 	.word	0x00001c40
        /*0750*/ 	.word	0x00000003
        /*0754*/ 	.word	0x000002f0
        /*0758*/ 	.short	0x0101
        /*075a*/ 	.byte	0xff
	.zero		1


	//   ....[101]....
        /*075c*/ 	.word	0x00001d50
        /*0760*/ 	.word	0x000000ff
        /*0764*/ 	.word	0x00000138
        /*0768*/ 	.short	0x010a
        /*076a*/ 	.byte	0x05
	.zero		1


	//   ....[102]....
        /*076c*/ 	.word	0x00001e10
        /*0770*/ 	.word	0x000000ff
        /*0774*/ 	.word	0x00000138
        /*0778*/ 	.short	0x010a
        /*077a*/ 	.byte	0x21
	.zero		1


	//   ....[103]....
        /*077c*/ 	.word	0x00001fc0
        /*0780*/ 	.word	0x000000ff
        /*0784*/ 	.word	0x00000138
        /*0788*/ 	.short	0x010a
        /*078a*/ 	.byte	0x08
	.zero		1


	//   ....[104]....
        /*078c*/ 	.word	0x000020c0
        /*0790*/ 	.word	0x000000ff
        /*0794*/ 	.word	0x00000288
        /*0798*/ 	.short	0x0101
        /*079a*/ 	.byte	0x04
	.zero		1


	//   ....[105]....
        /*079c*/ 	.word	0x000020e0
        /*07a0*/ 	.word	0x000000ff
        /*07a4*/ 	.word	0x00000138
        /*07a8*/ 	.short	0x010a
        /*07aa*/ 	.byte	0x05
	.zero		1


	//   ....[106]....
        /*07ac*/ 	.word	0x00002160
        /*07b0*/ 	.word	0x000000ff
        /*07b4*/ 	.word	0x00000138
        /*07b8*/ 	.short	0x010a
        /*07ba*/ 	.byte	0x11
	.zero		1


	//   ....[107]....
        /*07bc*/ 	.word	0x000022f0
        /*07c0*/ 	.word	0x000000ff
        /*07c4*/ 	.word	0x00000138
        /*07c8*/ 	.short	0x010a
        /*07ca*/ 	.byte	0x08
	.zero		1


	//   ....[108]....
        /*07cc*/ 	.word	0x00002440
        /*07d0*/ 	.word	0x00000002
        /*07d4*/ 	.word	0x00000290
        /*07d8*/ 	.short	0x010a
        /*07da*/ 	.byte	0xff
	.zero		1


	//   ....[109]....
        /*07dc*/ 	.word	0x00002500
        /*07e0*/ 	.word	0x00000002
        /*07e4*/ 	.word	0x00000000
        /*07e8*/ 	.short	0x0101
        /*07ea*/ 	.byte	0xff
	.zero		1


	//   ....[110]....
        /*07ec*/ 	.word	0x00002a60
        /*07f0*/ 	.word	0x000000ff
        /*07f4*/ 	.word	0x00000000
        /*07f8*/ 	.short	0x010a
        /*07fa*/ 	.byte	0x05
	.zero		1


	//   ....[111]....
        /*07fc*/ 	.word	0x00002af0
        /*0800*/ 	.word	0x000000ff
        /*0804*/ 	.word	0x00000000
        /*0808*/ 	.short	0x010a
        /*080a*/ 	.byte	0x05
	.zero		1


	//   ....[112]....
        /*080c*/ 	.word	0x00002b80
        /*0810*/ 	.word	0x000000ff
        /*0814*/ 	.word	0x00000000
        /*0818*/ 	.short	0x010a
        /*081a*/ 	.byte	0x05
	.zero		1


	//   ....[113]....
        /*081c*/ 	.word	0x00002c10
        /*0820*/ 	.word	0x000000ff
        /*0824*/ 	.word	0x00000000
        /*0828*/ 	.short	0x010a
        /*082a*/ 	.byte	0x05
	.zero		1


	//   ....[114]....
        /*082c*/ 	.word	0x00002ca0
        /*0830*/ 	.word	0x000000ff
        /*0834*/ 	.word	0x00000000
        /*0838*/ 	.short	0x010a
        /*083a*/ 	.byte	0x05
	.zero		1


	//   ....[115]....
        /*083c*/ 	.word	0x00002d30
        /*0840*/ 	.word	0x000000ff
        /*0844*/ 	.word	0x00000000
        /*0848*/ 	.short	0x010a
        /*084a*/ 	.byte	0x05
	.zero		1


	//   ....[116]....
        /*084c*/ 	.word	0x00002dc0
        /*0850*/ 	.word	0x000000ff
        /*0854*/ 	.word	0x00000000
        /*0858*/ 	.short	0x010a
        /*085a*/ 	.byte	0x05
	.zero		1


	//   ....[117]....
        /*085c*/ 	.word	0x00002e50
        /*0860*/ 	.word	0x000000ff
        /*0864*/ 	.word	0x00000000
        /*0868*/ 	.short	0x010a
        /*086a*/ 	.byte	0x05
	.zero		1


	//   ....[118]....
        /*086c*/ 	.word	0x00002ee0
        /*0870*/ 	.word	0x000000ff
        /*0874*/ 	.word	0x00000000
        /*0878*/ 	.short	0x010a
        /*087a*/ 	.byte	0x05
	.zero		1


	//   ....[119]....
        /*087c*/ 	.word	0x00002f70
        /*0880*/ 	.word	0x000000ff
        /*0884*/ 	.word	0x00000000
        /*0888*/ 	.short	0x010a
        /*088a*/ 	.byte	0x05
	.zero		1


	//   ....[120]....
        /*088c*/ 	.word	0x00003000
        /*0890*/ 	.word	0x000000ff
        /*0894*/ 	.word	0x00000000
        /*0898*/ 	.short	0x010a
        /*089a*/ 	.byte	0x05
	.zero		1


	//   ....[121]....
        /*089c*/ 	.word	0x00003090
        /*08a0*/ 	.word	0x000000ff
        /*08a4*/ 	.word	0x00000000
        /*08a8*/ 	.short	0x010a
        /*08aa*/ 	.byte	0x05
	.zero		1


	//   ....[122]....
        /*08ac*/ 	.word	0x00003120
        /*08b0*/ 	.word	0x000000ff
        /*08b4*/ 	.word	0x00000000
        /*08b8*/ 	.short	0x010a
        /*08ba*/ 	.byte	0x05
	.zero		1


	//   ....[123]....
        /*08bc*/ 	.word	0x000031b0
        /*08c0*/ 	.word	0x000000ff
        /*08c4*/ 	.word	0x00000000
        /*08c8*/ 	.short	0x010a
        /*08ca*/ 	.byte	0x05
	.zero		1


	//   ....[124]....
        /*08cc*/ 	.word	0x00003240
        /*08d0*/ 	.word	0x000000ff
        /*08d4*/ 	.word	0x00000000
        /*08d8*/ 	.short	0x010a
        /*08da*/ 	.byte	0x05
	.zero		1


	//   ....[125]....
        /*08dc*/ 	.word	0x000032d0
        /*08e0*/ 	.word	0x000000ff
        /*08e4*/ 	.word	0x00000000
        /*08e8*/ 	.short	0x010a
        /*08ea*/ 	.byte	0x05
	.zero		1


	//   ....[126]....
        /*08ec*/ 	.word	0x00003360
        /*08f0*/ 	.word	0x000000ff
        /*08f4*/ 	.word	0x00000000
        /*08f8*/ 	.short	0x010a
        /*08fa*/ 	.byte	0x05
	.zero		1


	//   ....[127]....
        /*08fc*/ 	.word	0x000033f0
        /*0900*/ 	.word	0x000000ff
        /*0904*/ 	.word	0x00000000
        /*0908*/ 	.short	0x010a
        /*090a*/ 	.byte	0x05
	.zero		1


	//   ....[128]....
        /*090c*/ 	.word	0x00003480
        /*0910*/ 	.word	0x000000ff
        /*0914*/ 	.word	0x00000000
        /*0918*/ 	.short	0x010a
        /*091a*/ 	.byte	0x05
	.zero		1


	//   ....[129]....
        /*091c*/ 	.word	0x00003510
        /*0920*/ 	.word	0x000000ff
        /*0924*/ 	.word	0x00000000
        /*0928*/ 	.short	0x010a
        /*092a*/ 	.byte	0x05
	.zero		1


	//   ....[130]....
        /*092c*/ 	.word	0x000035a0
        /*0930*/ 	.word	0x000000ff
        /*0934*/ 	.word	0x00000000
        /*0938*/ 	.short	0x010a
        /*093a*/ 	.byte	0x05
	.zero		1


	//   ....[131]....
        /*093c*/ 	.word	0x00003630
        /*0940*/ 	.word	0x000000ff
        /*0944*/ 	.word	0x00000000
        /*0948*/ 	.short	0x010a
        /*094a*/ 	.byte	0x05
	.zero		1


	//   ....[132]....
        /*094c*/ 	.word	0x000036c0
        /*0950*/ 	.word	0x000000ff
        /*0954*/ 	.word	0x00000000
        /*0958*/ 	.short	0x010a
        /*095a*/ 	.byte	0x05
	.zero		1


	//   ....[133]....
        /*095c*/ 	.word	0x00003750
        /*0960*/ 	.word	0x000000ff
        /*0964*/ 	.word	0x00000000
        /*0968*/ 	.short	0x010a
        /*096a*/ 	.byte	0x05
	.zero		1


	//   ....[134]....
        /*096c*/ 	.word	0x000037e0
        /*0970*/ 	.word	0x000000ff
        /*0974*/ 	.word	0x00000000
        /*0978*/ 	.short	0x010a
        /*097a*/ 	.byte	0x05
	.zero		1


	//   ....[135]....
        /*097c*/ 	.word	0x00003870
        /*0980*/ 	.word	0x000000ff
        /*0984*/ 	.word	0x00000000
        /*0988*/ 	.short	0x010a
        /*098a*/ 	.byte	0x05
	.zero		1


	//   ....[136]....
        /*098c*/ 	.word	0x00003900
        /*0990*/ 	.word	0x000000ff
        /*0994*/ 	.word	0x00000000
        /*0998*/ 	.short	0x010a
        /*099a*/ 	.byte	0x05
	.zero		1


	//   ....[137]....
        /*099c*/ 	.word	0x00003990
        /*09a0*/ 	.word	0x000000ff
        /*09a4*/ 	.word	0x00000000
        /*09a8*/ 	.short	0x010a
        /*09aa*/ 	.byte	0x05
	.zero		1


	//   ....[138]....
        /*09ac*/ 	.word	0x00003a20
        /*09b0*/ 	.word	0x000000ff
        /*09b4*/ 	.word	0x00000000
        /*09b8*/ 	.short	0x010a
        /*09ba*/ 	.byte	0x05
	.zero		1


	//   ....[139]....
        /*09bc*/ 	.word	0x00003ab0
        /*09c0*/ 	.word	0x000000ff
        /*09c4*/ 	.word	0x00000000
        /*09c8*/ 	.short	0x010a
        /*09ca*/ 	.byte	0x05
	.zero		1


	//   ....[140]....
        /*09cc*/ 	.word	0x00003b40
        /*09d0*/ 	.word	0x000000ff
        /*09d4*/ 	.word	0x00000000
        /*09d8*/ 	.short	0x010a
        /*09da*/ 	.byte	0x05
	.zero		1


	//   ....[141]....
        /*09dc*/ 	.word	0x00003bd0
        /*09e0*/ 	.word	0x000000ff
        /*09e4*/ 	.word	0x00000000
        /*09e8*/ 	.short	0x010a
        /*09ea*/ 	.byte	0x05
	.zero		1


	//   ....[142]....
        /*09ec*/ 	.word	0x00003c60
        /*09f0*/ 	.word	0x000000ff
        /*09f4*/ 	.word	0x00000000
        /*09f8*/ 	.short	0x010a
        /*09fa*/ 	.byte	0x05
	.zero		1


	//   ....[143]....
        /*09fc*/ 	.word	0x00003cf0
        /*0a00*/ 	.word	0x000000ff
        /*0a04*/ 	.word	0x00000000
        /*0a08*/ 	.short	0x010a
        /*0a0a*/ 	.byte	0x05
	.zero		1


	//   ....[144]....
        /*0a0c*/ 	.word	0x00003d80
        /*0a10*/ 	.word	0x000000ff
        /*0a14*/ 	.word	0x00000000
        /*0a18*/ 	.short	0x010a
        /*0a1a*/ 	.byte	0x05
	.zero		1


	//   ....[145]....
        /*0a1c*/ 	.word	0x00003e10
        /*0a20*/ 	.word	0x000000ff
        /*0a24*/ 	.word	0x00000000
        /*0a28*/ 	.short	0x010a
        /*0a2a*/ 	.byte	0x05
	.zero		1


	//   ....[146]....
        /*0a2c*/ 	.word	0x00003ea0
        /*0a30*/ 	.word	0x000000ff
        /*0a34*/ 	.word	0x00000000
        /*0a38*/ 	.short	0x010a
        /*0a3a*/ 	.byte	0x05
	.zero		1


	//   ....[147]....
        /*0a3c*/ 	.word	0x00003f30
        /*0a40*/ 	.word	0x000000ff
        /*0a44*/ 	.word	0x00000000
        /*0a48*/ 	.short	0x010a
        /*0a4a*/ 	.byte	0x05
	.zero		1


	//   ....[148]....
        /*0a4c*/ 	.word	0x00003fd0
        /*0a50*/ 	.word	0x00000000
        /*0a54*/ 	.word	0x00000000
        /*0a58*/ 	.short	0x010a
        /*0a5a*/ 	.byte	0xff
	.zero		1


	//   ....[149]....
        /*0a5c*/ 	.word	0x00004100
        /*0a60*/ 	.word	0x00000000
        /*0a64*/ 	.word	0x000002f0
        /*0a68*/ 	.short	0x010a
        /*0a6a*/ 	.byte	0xff
	.zero		1


	//   ....[150]....
        /*0a6c*/ 	.word	0x00004170
        /*0a70*/ 	.word	0x00000008
        /*0a74*/ 	.word	0x00000000
        /*0a78*/ 	.short	0x0101
        /*0a7a*/ 	.byte	0xff
	.zero		1


	//   ....[151]....
        /*0a7c*/ 	.word	0x00004190
        /*0a80*/ 	.word	0x000000ff
        /*0a84*/ 	.word	0x000002a0
        /*0a88*/ 	.short	0x010a
        /*0a8a*/ 	.byte	0x05
	.zero		1


	//   ....[152]....
        /*0a8c*/ 	.word	0x000042b0
        /*0a90*/ 	.word	0x00000000
        /*0a94*/ 	.word	0x00000290
        /*0a98*/ 	.short	0x010a
        /*0a9a*/ 	.byte	0xff
	.zero		1


	//   ....[153]....
        /*0a9c*/ 	.word	0x000043b0
        /*0aa0*/ 	.word	0x00000000
        /*0aa4*/ 	.word	0x00000000
        /*0aa8*/ 	.short	0x0101
        /*0aaa*/ 	.byte	0xff
	.zero		1


	//   ....[154]....
        /*0aac*/ 	.word	0x00004440
        /*0ab0*/ 	.word	0x000000ff
        /*0ab4*/ 	.word	0x000002a0
        /*0ab8*/ 	.short	0x0106
        /*0aba*/ 	.byte	0x05
	.zero		1


	//   ....[155]....
        /*0abc*/ 	.word	0x00004460
        /*0ac0*/ 	.word	0x000000ff
        /*0ac4*/ 	.word	0x000002a0
        /*0ac8*/ 	.short	0x010a
        /*0aca*/ 	.byte	0x05
	.zero		1


	//   ....[156]....
        /*0acc*/ 	.word	0x000044f0
        /*0ad0*/ 	.word	0x000000ff
        /*0ad4*/ 	.word	0x000002a0
        /*0ad8*/ 	.short	0x0106
        /*0ada*/ 	.byte	0x04
	.zero		1


	//   ....[157]....
        /*0adc*/ 	.word	0x00004530
        /*0ae0*/ 	.word	0x00000000
        /*0ae4*/ 	.word	0x000002a0
        /*0ae8*/ 	.short	0x010a
        /*0aea*/ 	.byte	0xff
	.zero		1


	//   ....[158]....
        /*0aec*/ 	.word	0x00004770
        /*0af0*/ 	.word	0x000000ff
        /*0af4*/ 	.word	0x00000008
        /*0af8*/ 	.short	0x010a
        /*0afa*/ 	.byte	0x04
	.zero		1


	//   ....[159]....
        /*0afc*/ 	.word	0x00004790
        /*0b00*/ 	.word	0x000000ff
        /*0b04*/ 	.word	0x00000008
        /*0b08*/ 	.short	0x010a
        /*0b0a*/ 	.byte	0x04
	.zero		1


	//   ....[160]....
        /*0b0c*/ 	.word	0x00004920
        /*0b10*/ 	.word	0x000000ff
        /*0b14*/ 	.word	0x00000008
        /*0b18*/ 	.short	0x010a
        /*0b1a*/ 	.byte	0x04
	.zero		1


	//   ....[161]....
        /*0b1c*/ 	.word	0x00004940
        /*0b20*/ 	.word	0x000000ff
        /*0b24*/ 	.word	0x00000008
        /*0b28*/ 	.short	0x010a
        /*0b2a*/ 	.byte	0x04
	.zero		1


	//   ....[162]....
        /*0b2c*/ 	.word	0x00004a00
        /*0b30*/ 	.word	0x000000ff
        /*0b34*/ 	.word	0x00000000
        /*0b38*/ 	.short	0x0101
        /*0b3a*/ 	.byte	0x05
	.zero		1


	//   ....[163]....
        /*0b3c*/ 	.word	0x00004ce0
        /*0b40*/ 	.word	0x00000000
        /*0b44*/ 	.word	0x00000290
        /*0b48*/ 	.short	0x010a
        /*0b4a*/ 	.byte	0xff
	.zero		1


	//   ....[164]....
        /*0b4c*/ 	.word	0x00004da0
        /*0b50*/ 	.word	0x00000000
        /*0b54*/ 	.word	0x00000000
        /*0b58*/ 	.short	0x0101
        /*0b5a*/ 	.byte	0xff
	.zero		1


	//   ....[165]....
        /*0b5c*/ 	.word	0x00004e50
        /*0b60*/ 	.word	0x000000ff
        /*0b64*/ 	.word	0x00000000
        /*0b68*/ 	.short	0x010a
        /*0b6a*/ 	.byte	0x05
	.zero		1


	//   ....[166]....
        /*0b6c*/ 	.word	0x00004e60
        /*0b70*/ 	.word	0x000000ff
        /*0b74*/ 	.word	0x000002d0
        /*0b78*/ 	.short	0x010a
        /*0b7a*/ 	.byte	0x13
	.zero		1


	//   ....[167]....
        /*0b7c*/ 	.word	0x00004f20
        /*0b80*/ 	.word	0x000000ff
        /*0b84*/ 	.word	0x00000000
        /*0b88*/ 	.short	0x010a
        /*0b8a*/ 	.byte	0x07
	.zero		1


	//   ....[168]....
        /*0b8c*/ 	.word	0x00005050
        /*0b90*/ 	.word	0x000000ff
        /*0b94*/ 	.word	0x00000000
        /*0b98*/ 	.short	0x010a
        /*0b9a*/ 	.byte	0x18
	.zero		1


	//   ....[169]....
        /*0b9c*/ 	.word	0x00005260
        /*0ba0*/ 	.word	0x000000ff
        /*0ba4*/ 	.word	0x00000000
        /*0ba8*/ 	.short	0x010a
        /*0baa*/ 	.byte	0x06
	.zero		1


	//   ....[170]....
        /*0bac*/ 	.word	0x000052f0
        /*0bb0*/ 	.word	0x000000ff
        /*0bb4*/ 	.word	0x00000000
        /*0bb8*/ 	.short	0x010a
        /*0bba*/ 	.byte	0x06
	.zero		1


	//   ....[171]....
        /*0bbc*/ 	.word	0x00005380
        /*0bc0*/ 	.word	0x000000ff
        /*0bc4*/ 	.word	0x00000000
        /*0bc8*/ 	.short	0x010a
        /*0bca*/ 	.byte	0x06
	.zero		1


	//   ....[172]....
        /*0bcc*/ 	.word	0x00005420
        /*0bd0*/ 	.word	0x00000000
        /*0bd4*/ 	.word	0x00000000
        /*0bd8*/ 	.short	0x010a
        /*0bda*/ 	.byte	0xff
	.zero		1


	//   ....[173]....
        /*0bdc*/ 	.word	0x00005460
        /*0be0*/ 	.word	0x00000000
        /*0be4*/ 	.word	0x00000000
        /*0be8*/ 	.short	0x010a
        /*0bea*/ 	.byte	0xff
	.zero		1


	//   ....[174]....
        /*0bec*/ 	.word	0x000054d0
        /*0bf0*/ 	.word	0x000000ff
        /*0bf4*/ 	.word	0x00000000
        /*0bf8*/ 	.short	0x0101
        /*0bfa*/ 	.byte	0x05
	.zero		1


	//   ....[175]....
        /*0bfc*/ 	.word	0x00005510
        /*0c00*/ 	.word	0x000000ff
        /*0c04*/ 	.word	0x00000310
        /*0c08*/ 	.short	0x010a
        /*0c0a*/ 	.byte	0x0b
	.zero		1


	//   ....[176]....
        /*0c0c*/ 	.word	0x00005570
        /*0c10*/ 	.word	0x000000ff
        /*0c14*/ 	.word	0x00000000
        /*0c18*/ 	.short	0x0101
        /*0c1a*/ 	.byte	0x05
	.zero		1


	//   ....[177]....
        /*0c1c*/ 	.word	0x00005970
        /*0c20*/ 	.word	0x00000000
        /*0c24*/ 	.word	0x00000290
        /*0c28*/ 	.short	0x010a
        /*0c2a*/ 	.byte	0xff
	.zero		1


	//   ....[178]....
        /*0c2c*/ 	.word	0x00005a60
        /*0c30*/ 	.word	0x00000000
        /*0c34*/ 	.word	0x00000000
        /*0c38*/ 	.short	0x0101
        /*0c3a*/ 	.byte	0xff
	.zero		1


	//   ....[179]....
        /*0c3c*/ 	.word	0x00005d80
        /*0c40*/ 	.word	0x000000ff
        /*0c44*/ 	.word	0x00000288
        /*0c48*/ 	.short	0x010a
        /*0c4a*/ 	.byte	0x07
	.zero		1


	//   ....[180]....
        /*0c4c*/ 	.word	0x00005f00
        /*0c50*/ 	.word	0x000000ff
        /*0c54*/ 	.word	0x00000278
        /*0c58*/ 	.short	0x010a
        /*0c5a*/ 	.byte	0x07
	.zero		1


	//   ....[181]....
        /*0c5c*/ 	.word	0x000063c0
        /*0c60*/ 	.word	0x000000ff
        /*0c64*/ 	.word	0x00000270
        /*0c68*/ 	.short	0x010b
        /*0c6a*/ 	.byte	0x07
	.zero		1


	//   ....[182]....
        /*0c6c*/ 	.word	0x000063f0
        /*0c70*/ 	.word	0x000000ff
        /*0c74*/ 	.word	0x00000000
        /*0c78*/ 	.short	0x0101
        /*0c7a*/ 	.byte	0x25
	.zero		1


	//   ....[183]....
        /*0c7c*/ 	.word	0x00006440
        /*0c80*/ 	.word	0x00000000
        /*0c84*/ 	.word	0x00000278
        /*0c88*/ 	.short	0x010a
        /*0c8a*/ 	.byte	0xff
	.zero		1


	//   ....[184]....
        /*0c8c*/ 	.word	0x000066a0
        /*0c90*/ 	.word	0x00000000
        /*0c94*/ 	.word	0x00000290
        /*0c98*/ 	.short	0x010a
        /*0c9a*/ 	.byte	0xff
	.zero		1


	//   ....[185]....
        /*0c9c*/ 	.word	0x00006790
        /*0ca0*/ 	.word	0x00000000
        /*0ca4*/ 	.word	0x00000000
        /*0ca8*/ 	.short	0x0101
        /*0caa*/ 	.byte	0xff
	.zero		1


	//   ....[186]....
        /*0cac*/ 	.word	0x00006eb0
        /*0cb0*/ 	.word	0x000000ff
        /*0cb4*/ 	.word	0x00000270
        /*0cb8*/ 	.short	0x010a
        /*0cba*/ 	.byte	0x27
	.zero		1


	//   ....[187]....
        /*0cbc*/ 	.word	0x00006f20
        /*0cc0*/ 	.word	0x000000bc
        /*0cc4*/ 	.word	0x000002b0
        /*0cc8*/ 	.short	0x010a
        /*0cca*/ 	.byte	0xff
	.zero		1


	//   ....[188]....
        /*0ccc*/ 	.word	0x00006fe0
        /*0cd0*/ 	.word	0x000000ff
        /*0cd4*/ 	.word	0x00000270
        /*0cd8*/ 	.short	0x010a
        /*0cda*/ 	.byte	0x27
	.zero		1


	//   ....[189]....
        /*0cdc*/ 	.word	0x00007230
        /*0ce0*/ 	.word	0x000000ff
        /*0ce4*/ 	.word	0x00000000
        /*0ce8*/ 	.short	0x0101
        /*0cea*/ 	.byte	0x04
	.zero		1


	//   ....[190]....
        /*0cec*/ 	.word	0x00007290
        /*0cf0*/ 	.word	0x000000bc
        /*0cf4*/ 	.word	0x000002b0
        /*0cf8*/ 	.short	0x010a
        /*0cfa*/ 	.byte	0xff
	.zero		1


	//   ....[191]....
        /*0cfc*/ 	.word	0x00007b50
        /*0d00*/ 	.word	0x00000065
        /*0d04*/ 	.word	0x00000000
        /*0d08*/ 	.short	0x0101
        /*0d0a*/ 	.byte	0xff
	.zero		1


	//   ....[192]....
        /*0d0c*/ 	.word	0x000091e0
        /*0d10*/ 	.word	0x00000003
        /*0d14*/ 	.word	0x00000300
        /*0d18*/ 	.short	0x010a
        /*0d1a*/ 	.byte	0xff
	.zero		1


	//   ....[193]....
        /*0d1c*/ 	.word	0x00009240
        /*0d20*/ 	.word	0x00000002
        /*0d24*/ 	.word	0x00000138
        /*0d28*/ 	.short	0x010a
        /*0d2a*/ 	.byte	0xff
	.zero		1


	//   ....[194]....
        /*0d2c*/ 	.word	0x000092a0
        /*0d30*/ 	.word	0x00000002
        /*0d34*/ 	.word	0x00000138
        /*0d38*/ 	.short	0x010a
        /*0d3a*/ 	.byte	0xff
	.zero		1


	//   ....[195]....
        /*0d3c*/ 	.word	0x000092f0
        /*0d40*/ 	.word	0x00000002
        /*0d44*/ 	.word	0x00000290
        /*0d48*/ 	.short	0x010a
        /*0d4a*/ 	.byte	0xff
	.zero		1


	//   ....[196]....
        /*0d4c*/ 	.word	0x00009350
        /*0d50*/ 	.word	0x00000000
        /*0d54*/ 	.word	0x00000000
        /*0d58*/ 	.short	0x010a
        /*0d5a*/ 	.byte	0xff
	.zero		1


	//   ....[197]....
        /*0d5c*/ 	.word	0x000093b0
        /*0d60*/ 	.word	0x00000000
        /*0d64*/ 	.word	0x00000000
        /*0d68*/ 	.short	0x010a
        /*0d6a*/ 	.byte	0xff
	.zero		1


	//   ....[198]....
        /*0d6c*/ 	.word	0x00009410
        /*0d70*/ 	.word	0x00000000
        /*0d74*/ 	.word	0x00000000
        /*0d78*/ 	.short	0x010a
        /*0d7a*/ 	.byte	0xff
	.zero		1


	//   ....[199]....
        /*0d7c*/ 	.word	0x00009470
        /*0d80*/ 	.word	0x00000000
        /*0d84*/ 	.word	0x00000000
        /*0d88*/ 	.short	0x010a
        /*0d8a*/ 	.byte	0xff
	.zero		1


	//   ....[200]....
        /*0d8c*/ 	.word	0x000094d0
        /*0d90*/ 	.word	0x00000000
        /*0d94*/ 	.word	0x00000000
        /*0d98*/ 	.short	0x010a
        /*0d9a*/ 	.byte	0xff
	.zero		1


	//   ....[201]....
        /*0d9c*/ 	.word	0x00009530
        /*0da0*/ 	.word	0x00000000
        /*0da4*/ 	.word	0x00000000
        /*0da8*/ 	.short	0x010a
        /*0daa*/ 	.byte	0xff
	.zero		1


	//   ....[202]....
        /*0dac*/ 	.word	0x00009590
        /*0db0*/ 	.word	0x00000000
        /*0db4*/ 	.word	0x00000000
        /*0db8*/ 	.short	0x010a
        /*0dba*/ 	.byte	0xff
	.zero		1


	//   ....[203]....
        /*0dbc*/ 	.word	0x000095f0
        /*0dc0*/ 	.word	0x00000000
        /*0dc4*/ 	.word	0x00000000
        /*0dc8*/ 	.short	0x010a
        /*0dca*/ 	.byte	0xff
	.zero		1


	//   ....[204]....
        /*0dcc*/ 	.word	0x00009650
        /*0dd0*/ 	.word	0x00000000
        /*0dd4*/ 	.word	0x00000000
        /*0dd8*/ 	.short	0x010a
        /*0dda*/ 	.byte	0xff
	.zero		1


	//   ....[205]....
        /*0ddc*/ 	.word	0x000096b0
        /*0de0*/ 	.word	0x00000000
        /*0de4*/ 	.word	0x00000000
        /*0de8*/ 	.short	0x010a
        /*0dea*/ 	.byte	0xff
	.zero		1


	//   ....[206]....
        /*0dec*/ 	.word	0x00009710
        /*0df0*/ 	.word	0x00000000
        /*0df4*/ 	.word	0x00000000
        /*0df8*/ 	.short	0x010a
        /*0dfa*/ 	.byte	0xff
	.zero		1


	//   ....[207]....
        /*0dfc*/ 	.word	0x00009770
        /*0e00*/ 	.word	0x00000000
        /*0e04*/ 	.word	0x00000000
        /*0e08*/ 	.short	0x010a
        /*0e0a*/ 	.byte	0xff
	.zero		1


	//   ....[208]....
        /*0e0c*/ 	.word	0x000097d0
        /*0e10*/ 	.word	0x00000000
        /*0e14*/ 	.word	0x00000000
        /*0e18*/ 	.short	0x010a
        /*0e1a*/ 	.byte	0xff
	.zero		1


	//   ....[209]....
        /*0e1c*/ 	.word	0x00009830
        /*0e20*/ 	.word	0x00000000
        /*0e24*/ 	.word	0x00000000
        /*0e28*/ 	.short	0x010a
        /*0e2a*/ 	.byte	0xff
	.zero		1


	//   ....[210]....
        /*0e2c*/ 	.word	0x00009890
        /*0e30*/ 	.word	0x00000000
        /*0e34*/ 	.word	0x00000000
        /*0e38*/ 	.short	0x010a
        /*0e3a*/ 	.byte	0xff
	.zero		1


	//   ....[211]....
        /*0e3c*/ 	.word	0x000098f0
        /*0e40*/ 	.word	0x00000000
        /*0e44*/ 	.word	0x00000000
        /*0e48*/ 	.short	0x010a
        /*0e4a*/ 	.byte	0xff
	.zero		1


	//   ....[212]....
        /*0e4c*/ 	.word	0x00009950
        /*0e50*/ 	.word	0x00000000
        /*0e54*/ 	.word	0x00000000
        /*0e58*/ 	.short	0x010a
        /*0e5a*/ 	.byte	0xff
	.zero		1


	//   ....[213]....
        /*0e5c*/ 	.word	0x000099b0
        /*0e60*/ 	.word	0x00000000
        /*0e64*/ 	.word	0x00000000
        /*0e68*/ 	.short	0x010a
        /*0e6a*/ 	.byte	0xff
	.zero		1


	//   ....[214]....
        /*0e6c*/ 	.word	0x00009a10
        /*0e70*/ 	.word	0x00000000
        /*0e74*/ 	.word	0x00000000
        /*0e78*/ 	.short	0x010a
        /*0e7a*/ 	.byte	0xff
	.zero		1


	//   ....[215]....
        /*0e7c*/ 	.word	0x00009a70
        /*0e80*/ 	.word	0x00000000
        /*0e84*/ 	.word	0x00000000
        /*0e88*/ 	.short	0x010a
        /*0e8a*/ 	.byte	0xff
	.zero		1


	//   ....[216]....
        /*0e8c*/ 	.word	0x00009ad0
        /*0e90*/ 	.word	0x00000000
        /*0e94*/ 	.word	0x00000000
        /*0e98*/ 	.short	0x010a
        /*0e9a*/ 	.byte	0xff
	.zero		1


	//   ....[217]....
        /*0e9c*/ 	.word	0x00009b30
        /*0ea0*/ 	.word	0x00000000
        /*0ea4*/ 	.word	0x00000000
        /*0ea8*/ 	.short	0x010a
        /*0eaa*/ 	.byte	0xff
	.zero		1


	//   ....[218]....
        /*0eac*/ 	.word	0x00009b90
        /*0eb0*/ 	.word	0x00000000
        /*0eb4*/ 	.word	0x00000000
        /*0eb8*/ 	.short	0x010a
        /*0eba*/ 	.byte	0xff
	.zero		1


	//   ....[219]....
        /*0ebc*/ 	.word	0x00009bf0
        /*0ec0*/ 	.word	0x00000000
        /*0ec4*/ 	.word	0x00000000
        /*0ec8*/ 	.short	0x010a
        /*0eca*/ 	.byte	0xff
	.zero		1


	//   ....[220]....
        /*0ecc*/ 	.word	0x00009c50
        /*0ed0*/ 	.word	0x00000000
        /*0ed4*/ 	.word	0x00000000
        /*0ed8*/ 	.short	0x010a
        /*0eda*/ 	.byte	0xff
	.zero		1


	//   ....[221]....
        /*0edc*/ 	.word	0x00009cb0
        /*0ee0*/ 	.word	0x00000000
        /*0ee4*/ 	.word	0x00000000
        /*0ee8*/ 	.short	0x010a
        /*0eea*/ 	.byte	0xff
	.zero		1


	//   ....[222]....
        /*0eec*/ 	.word	0x00009d10
        /*0ef0*/ 	.word	0x00000000
        /*0ef4*/ 	.word	0x00000000
        /*0ef8*/ 	.short	0x010a
        /*0efa*/ 	.byte	0xff
	.zero		1


	//   ....[223]....
        /*0efc*/ 	.word	0x00009d70
        /*0f00*/ 	.word	0x00000000
        /*0f04*/ 	.word	0x00000000
        /*0f08*/ 	.short	0x010a
        /*0f0a*/ 	.byte	0xff
	.zero		1


	//   ....[224]....
        /*0f0c*/ 	.word	0x00009dd0
        /*0f10*/ 	.word	0x00000000
        /*0f14*/ 	.word	0x00000000
        /*0f18*/ 	.short	0x010a
        /*0f1a*/ 	.byte	0xff
	.zero		1


	//   ....[225]....
        /*0f1c*/ 	.word	0x00009e30
        /*0f20*/ 	.word	0x00000000
        /*0f24*/ 	.word	0x00000000
        /*0f28*/ 	.short	0x010a
        /*0f2a*/ 	.byte	0xff
	.zero		1


	//   ....[226]....
        /*0f2c*/ 	.word	0x00009e90
        /*0f30*/ 	.word	0x00000000
        /*0f34*/ 	.word	0x00000000
        /*0f38*/ 	.short	0x010a
        /*0f3a*/ 	.byte	0xff
	.zero		1


	//   ....[227]....
        /*0f3c*/ 	.word	0x00009ef0
        /*0f40*/ 	.word	0x00000000
        /*0f44*/ 	.word	0x00000000
        /*0f48*/ 	.short	0x010a
        /*0f4a*/ 	.byte	0xff
	.zero		1


	//   ....[228]....
        /*0f4c*/ 	.word	0x00009f50
        /*0f50*/ 	.word	0x00000000
        /*0f54*/ 	.word	0x00000000
        /*0f58*/ 	.short	0x010a
        /*0f5a*/ 	.byte	0xff
	.zero		1


	//   ....[229]....
        /*0f5c*/ 	.word	0x00009fb0
        /*0f60*/ 	.word	0x00000000
        /*0f64*/ 	.word	0x00000000
        /*0f68*/ 	.short	0x010a
        /*0f6a*/ 	.byte	0xff
	.zero		1


	//   ....[230]....
        /*0f6c*/ 	.word	0x0000a010
        /*0f70*/ 	.word	0x00000000
        /*0f74*/ 	.word	0x00000000
        /*0f78*/ 	.short	0x010a
        /*0f7a*/ 	.byte	0xff
	.zero		1


	//   ....[231]....
        /*0f7c*/ 	.word	0x0000a070
        /*0f80*/ 	.word	0x00000000
        /*0f84*/ 	.word	0x00000000
        /*0f88*/ 	.short	0x010a
        /*0f8a*/ 	.byte	0xff
	.zero		1


	//   ....[232]....
        /*0f8c*/ 	.word	0x0000a0d0
        /*0f90*/ 	.word	0x00000000
        /*0f94*/ 	.word	0x00000000
        /*0f98*/ 	.short	0x010a
        /*0f9a*/ 	.byte	0xff
	.zero		1


	//   ....[233]....
        /*0f9c*/ 	.word	0x0000a130
        /*0fa0*/ 	.word	0x00000000
        /*0fa4*/ 	.word	0x00000000
        /*0fa8*/ 	.short	0x010a
        /*0faa*/ 	.byte	0xff
	.zero		1


	//   ....[234]....
        /*0fac*/ 	.word	0x0000a180
        /*0fb0*/ 	.word	0x00000000
        /*0fb4*/ 	.word	0x000002f0
        /*0fb8*/ 	.short	0x010a
        /*0fba*/ 	.byte	0xff
	.zero		1


	//   ....[235]....
        /*0fbc*/ 	.word	0x0000a1e0
        /*0fc0*/ 	.word	0x00000000
        /*0fc4*/ 	.word	0x000002a0
        /*0fc8*/ 	.short	0x010a
        /*0fca*/ 	.byte	0xff
	.zero		1


	//   ....[236]....
        /*0fcc*/ 	.word	0x0000a230
        /*0fd0*/ 	.word	0x00000000
        /*0fd4*/ 	.word	0x00000290
        /*0fd8*/ 	.short	0x010a
        /*0fda*/ 	.byte	0xff
	.zero		1


	//   ....[237]....
        /*0fdc*/ 	.word	0x0000a290
        /*0fe0*/ 	.word	0x00000000
        /*0fe4*/ 	.word	0x000002a0
        /*0fe8*/ 	.short	0x010a
        /*0fea*/ 	.byte	0xff
	.zero		1


	//   ....[238]....
        /*0fec*/ 	.word	0x0000a2f0
        /*0ff0*/ 	.word	0x00000005
        /*0ff4*/ 	.word	0x00000008
        /*0ff8*/ 	.short	0x010a
        /*0ffa*/ 	.byte	0xff
	.zero		1


	//   ....[239]....
        /*0ffc*/ 	.word	0x0000a3d0
        /*1000*/ 	.word	0x00000002
        /*1004*/ 	.word	0x00000008
        /*1008*/ 	.short	0x010a
        /*100a*/ 	.byte	0xff
	.zero		1


	//   ....[240]....
        /*100c*/ 	.word	0x0000a420
        /*1010*/ 	.word	0x00000000
        /*1014*/ 	.word	0x00000290
        /*1018*/ 	.short	0x010a
        /*101a*/ 	.byte	0xff
	.zero		1


	//   ....[241]....
        /*101c*/ 	.word	0x0000a480
        /*1020*/ 	.word	0x00000000
        /*1024*/ 	.word	0x000002d0
        /*1028*/ 	.short	0x010a
        /*102a*/ 	.byte	0xff
	.zero		1


	//   ....[242]....
        /*102c*/ 	.word	0x0000a4e0
        /*1030*/ 	.word	0x00000000
        /*1034*/ 	.word	0x00000000
        /*1038*/ 	.short	0x010a
        /*103a*/ 	.byte	0xff
	.zero		1


	//   ....[243]....
        /*103c*/ 	.word	0x0000a540
        /*1040*/ 	.word	0x00000000
        /*1044*/ 	.word	0x00000000
        /*1048*/ 	.short	0x010a
        /*104a*/ 	.byte	0xff
	.zero		1


	//   ....[244]....
        /*104c*/ 	.word	0x0000a5a0
        /*1050*/ 	.word	0x00000000
        /*1054*/ 	.word	0x00000000
        /*1058*/ 	.short	0x010a
        /*105a*/ 	.byte	0xff
	.zero		1


	//   ....[245]....
        /*105c*/ 	.word	0x0000a600
        /*1060*/ 	.word	0x00000000
        /*1064*/ 	.word	0x00000000
        /*1068*/ 	.short	0x010a
        /*106a*/ 	.byte	0xff
	.zero		1


	//   ....[246]....
        /*106c*/ 	.word	0x0000a660
        /*1070*/ 	.word	0x00000000
        /*1074*/ 	.word	0x00000310
        /*1078*/ 	.short	0x010a
        /*107a*/ 	.byte	0xff
	.zero		1


	//   ....[247]....
        /*107c*/ 	.word	0x0000a6b0
        /*1080*/ 	.word	0x00000000
        /*1084*/ 	.word	0x00000290
        /*1088*/ 	.short	0x010a
        /*108a*/ 	.byte	0xff
	.zero		1


	//   ....[248]....
        /*108c*/ 	.word	0x0000a710
        /*1090*/ 	.word	0x00000000
        /*1094*/ 	.word	0x00000288
        /*1098*/ 	.short	0x010a
        /*109a*/ 	.byte	0xff
	.zero		1


	//   ....[249]....
        /*109c*/ 	.word	0x0000a770
        /*10a0*/ 	.word	0x00000003
        /*10a4*/ 	.word	0x00000278
        /*10a8*/ 	.short	0x010a
        /*10aa*/ 	.byte	0xff
	.zero		1


	//   ....[250]....
        /*10ac*/ 	.word	0x0000a7c0
        /*10b0*/ 	.word	0x00000000
        /*10b4*/ 	.word	0x00000290
        /*10b8*/ 	.short	0x010a
        /*10ba*/ 	.byte	0xff
	.zero		1


	//   ....[251]....
        /*10bc*/ 	.word	0x0000a820
        /*10c0*/ 	.word	0x00000000
        /*10c4*/ 	.word	0x00000270
        /*10c8*/ 	.short	0x010a
        /*10ca*/ 	.byte	0xff
	.zero		1


	//   ....[252]....
        /*10cc*/ 	.word	0x0000a870
        /*10d0*/ 	.word	0x000000bc
        /*10d4*/ 	.word	0x000002b0
        /*10d8*/ 	.short	0x010a
        /*10da*/ 	.byte	0xff
	.zero		1


	//----- nvinfo : EIATTR_NUM_MBARRIERS
	.align		4
.L_44:
        /*10dc*/ 	.byte	0x03, 0x38
        /*10de*/ 	.short	0x0063


	//----- nvinfo : EIATTR_EXIT_INSTR_OFFSETS
	.align		4
        /*10e0*/ 	.byte	0x04, 0x1c
        /*10e2*/ 	.short	(.L_46 - .L_45)


	//   ....[0]....
.L_45:
        /*10e4*/ 	.word	0x00004000


	//   ....[1]....
        /*10e8*/ 	.word	0x00004500


	//   ....[2]....
        /*10ec*/ 	.word	0x00004560


	//   ....[3]....
        /*10f0*/ 	.word	0x00005790


	//   ....[4]....
        /*10f4*/ 	.word	0x00006470


	//   ....[5]....
        /*10f8*/ 	.word	0x000064b0


	//   ....[6]....
        /*10fc*/ 	.word	0x000091d0


	//----- nvinfo : EIATTR_MAX_THREADS
	.align		4
.L_46:
        /*1100*/ 	.byte	0x04, 0x05
        /*1102*/ 	.short	(.L_48 - .L_47)
.L_47:
        /*1104*/ 	.word	0x00000100
        /*1108*/ 	.word	0x00000001
        /*110c*/ 	.word	0x00000001


	//----- nvinfo : EIATTR_CRS_STACK_SIZE
	.align		4
.L_48:
        /*1110*/ 	.byte	0x04, 0x1e
        /*1112*/ 	.short	(.L_50 - .L_49)
.L_49:
        /*1114*/ 	.word	0x00000000


	//----- nvinfo : EIATTR_CBANK_PARAM_SIZE
	.align		4
.L_50:
        /*1118*/ 	.byte	0x03, 0x19
        /*111a*/ 	.short	0x0800


	//----- nvinfo : EIATTR_PARAM_CBANK
	.align		4
        /*111c*/ 	.byte	0x04, 0x0a
        /*111e*/ 	.short	(.L_52 - .L_51)
	.align		4
.L_51:
        /*1120*/ 	.word	index@(.nv.constant0._ZN7cutlass13device_kernelINS_4gemm6kernel13GemmUniversalIN4cute5tupleIJiiiiEEENS1_10collective13CollectiveMmaINS1_35MainloopSm100TmaUmmaWarpSpecializedILi39ELi2ELi4ENS5_IJNS4_1CILi2EEENSA_ILi1EEESC_EEEEENS5_IJNSA_ILi256EEENSA_ILi80EEENSA_ILi32EEEEEENS_12float_e4m3_tENS5_IJlSC_lEEESJ_SK_NS4_8TiledMMAINS4_8MMA_AtomIJNS4_10MMA_TraitsINS4_25SM100_MMA_F8F6F4_2x1SM_SSEJSJ_SJ_fSF_SG_NS4_17integral_constantINS4_4UMMA5MajorELSR_0EEESS_NSP_INSQ_7ScaleInELST_0EEESU_EEEEEENS4_6LayoutINS5_IJSC_SC_SC_EEENS5_IJNSA_ILi0EEESZ_SZ_EEEEENS5_IJNS4_10UnderscoreES12_S12_EEEEENS4_18SM100_TMA_2SM_LOADENS4_14ComposedLayoutINS4_7SwizzleILi1ELi4ELi3EEENS4_18smem_ptr_flag_bitsILi8EEENSX_INS5_IJNSA_ILi8EEESH_EEENS5_IJSH_SC_EEEEEEEvNS4_8identityES15_S1F_vS1G_EENS_8epilogue10collective18CollectiveEpilogueINS1I_23Sm100TmaWarpSpecializedILi1ELi1ELi80ELb0ELb0EEEJNS5_IJNSA_ILi128EEESG_SH_EEENS5_IJNSX_IS1N_SC_EENSX_ISG_SC_EEEEESJ_SK_SJ_SK_NS1I_6fusion15FusionCallbacksIS1M_NS1S_17LinearCombinationISJ_fSJ_fLNS_15FloatRoundStyleE2EEES1O_S1R_JEEENS4_5SM1004TMEM4LOAD26SM100_TMEM_LOAD_32dp32b16xENS4_13SM90_TMA_LOADENS16_INS17_ILi0ELi4ELi3EEES1A_NSX_INS5_IJS1B_NSA_ILi16EEEEEENS5_IJS24_SC_EEEEEEENS4_39AutoVectorizingCopyWithAssumedAlignmentILi128EEENS4_14SM90_TMA_STOREES28_S2A_S2A_EEEvvEEEEvNT_6ParamsE)
        /*1124*/ 	.short	0x0380
        /*1126*/ 	.short	0x0800


	//----- nvinfo : EIATTR_SW_WAR
	.align		4
.L_52:
        /*1128*/ 	.byte	0x04, 0x36
        /*112a*/ 	.short	(.L_54 - .L_53)
.L_53:
        /*112c*/ 	.word	0x00000008
.L_54:


//--------------------- .nv.callgraph             --------------------------
	.section	.nv.callgraph,"",@"SHT_CUDA_CALLGRAPH"
	.align	4
	.sectionentsize	8
	.align		4
        /*0000*/ 	.word	0x00000000
	.align		4
        /*0004*/ 	.word	0xffffffff
	.align		4
        /*0008*/ 	.word	index@(_ZN7cutlass13device_kernelINS_4gemm6kernel13GemmUniversalIN4cute5tupleIJiiiiEEENS1_10collective13CollectiveMmaINS1_35MainloopSm100TmaUmmaWarpSpecializedILi39ELi2ELi4ENS5_IJNS4_1CILi2EEENSA_ILi1EEESC_EEEEENS5_IJNSA_ILi256EEENSA_ILi80EEENSA_ILi32EEEEEENS_12float_e4m3_tENS5_IJlSC_lEEESJ_SK_NS4_8TiledMMAINS4_8MMA_AtomIJNS4_10MMA_TraitsINS4_25SM100_MMA_F8F6F4_2x1SM_SSEJSJ_SJ_fSF_SG_NS4_17integral_constantINS4_4UMMA5MajorELSR_0EEESS_NSP_INSQ_7ScaleInELST_0EEESU_EEEEEENS4_6LayoutINS5_IJSC_SC_SC_EEENS5_IJNSA_ILi0EEESZ_SZ_EEEEENS5_IJNS4_10UnderscoreES12_S12_EEEEENS4_18SM100_TMA_2SM_LOADENS4_14ComposedLayoutINS4_7SwizzleILi1ELi4ELi3EEENS4_18smem_ptr_flag_bitsILi8EEENSX_INS5_IJNSA_ILi8EEESH_EEENS5_IJSH_SC_EEEEEEEvNS4_8identityES15_S1F_vS1G_EENS_8epilogue10collective18CollectiveEpilogueINS1I_23Sm100TmaWarpSpecializedILi1ELi1ELi80ELb0ELb0EEEJNS5_IJNSA_ILi128EEESG_SH_EEENS5_IJNSX_IS1N_SC_EENSX_ISG_SC_EEEEESJ_SK_SJ_SK_NS1I_6fusion15FusionCallbacksIS1M_NS1S_17LinearCombinationISJ_fSJ_fLNS_15FloatRoundStyleE2EEES1O_S1R_JEEENS4_5SM1004TMEM4LOAD26SM100_TMEM_LOAD_32dp32b16xENS4_13SM90_TMA_LOADENS16_INS17_ILi0ELi4ELi3EEES1A_NSX_INS5_IJS1B_NSA_ILi16EEEEEENS5_IJS24_SC_EEEEEEENS4_39AutoVectorizingCopyWithAssumedAlignmentILi128EEENS4_14SM90_TMA_STOREES28_S2A_S2A_EEEvvEEEEvNT_6ParamsE)
	.align		4
        /*000c*/ 	.word	index@(__assertfail)
	.align		4
        /*0010*/ 	.word	0x00000000
	.align		4
        /*0014*/ 	.word	0xfffffffe
	.align		4
        /*0018*/ 	.word	0x00000000
	.align		4
        /*001c*/ 	.word	0xfffffffd
	.align		4
        /*0020*/ 	.word	0x00000000
	.align		4
        /*0024*/ 	.word	0xfffffffc


//--------------------- .nv.constant4             --------------------------
	.section	.nv.constant4,"a",@progbits
	.align	8
	.align		8
.nv.constant4:
        /*0000*/ 	.dword	__assertfail
	.align		8
        /*0008*/ 	.dword	__unnamed_1
	.align		8
        /*0010*/ 	.dword	_ZN40_INTERNAL_0163bb9b_4_k_cu_f2632b0c_194124cuda3std3__45__cpo5beginE
	.align		8
        /*0018*/ 	.dword	_ZN40_INTERNAL_0163bb9b_4_k_cu_f2632b0c_194124cuda3std3__45__cpo3endE
	.align		8
        /*0020*/ 	.dword	_ZN40_INTERNAL_0163bb9b_4_k_cu_f2632b0c_194124cuda3std3__45__cpo6cbeginE
	.align		8
        /*0028*/ 	.dword	_ZN40_INTERNAL_0163bb9b_4_k_cu_f2632b0c_194124cuda3std3__45__cpo4cendE
	.align		8
        /*0030*/ 	.dword	_ZN40_INTERNAL_0163bb9b_4_k_cu_f2632b0c_194124cuda3std3__442_GLOBAL__N__0163bb9b_4_k_cu_f2632b0c_194126ignoreE
	.align		8
        /*0038*/ 	.dword	_ZN40_INTERNAL_0163bb9b_4_k_cu_f2632b0c_194124cuda3std3__419piecewise_constructE
	.align		8
        /*0040*/ 	.dword	_ZN40_INTERNAL_0163bb9b_4_k_cu_f2632b0c_194124cuda3std3__48in_placeE
	.align		8
        /*0048*/ 	.dword	_ZN40_INTERNAL_0163bb9b_4_k_cu_f2632b0c_194124cuda3std6ranges3__45__cpo4swapE
	.align		8
        /*0050*/ 	.dword	_ZN40_INTERNAL_0163bb9b_4_k_cu_f2632b0c_194124cuda3std6ranges3__45__cpo9iter_moveE
	.align		8
        /*0058*/ 	.dword	_ZN40_INTERNAL_0163bb9b_4_k_cu_f2632b0c_194124cute7productE
	.align		8
        /*0060*/ 	.dword	_ZN40_INTERNAL_0163bb9b_4_k_cu_f2632b0c_194124cute1_E
	.align		8
        /*0068*/ 	.dword	$str$25
	.align		8
        /*0070*/ 	.dword	$str$26


//--------------------- .text._ZN7cutlass13device_kernelINS_4gemm6kernel13GemmUniversalIN4cute5tupleIJiiiiEEENS1_10collective13CollectiveMmaINS1_35MainloopSm100TmaUmmaWarpSpecializedILi39ELi2ELi4ENS5_IJNS4_1CILi2EEENSA_ILi1EEESC_EEEEENS5_IJNSA_ILi256EEENSA_ILi80EEENSA_ILi32EEEEEENS_12float_e4m3_tENS5_IJlSC_lEEESJ_SK_NS4_8TiledMMAINS4_8MMA_AtomIJNS4_10MMA_TraitsINS4_25SM100_MMA_F8F6F4_2x1SM_SSEJSJ_SJ_fSF_SG_NS4_17integral_constantINS4_4UMMA5MajorELSR_0EEESS_NSP_INSQ_7ScaleInELST_0EEESU_EEEEEENS4_6LayoutINS5_IJSC_SC_SC_EEENS5_IJNSA_ILi0EEESZ_SZ_EEEEENS5_IJNS4_10UnderscoreES12_S12_EEEEENS4_18SM100_TMA_2SM_LOADENS4_14ComposedLayoutINS4_7SwizzleILi1ELi4ELi3EEENS4_18smem_ptr_flag_bitsILi8EEENSX_INS5_IJNSA_ILi8EEESH_EEENS5_IJSH_SC_EEEEEEEvNS4_8identityES15_S1F_vS1G_EENS_8epilogue10collective18CollectiveEpilogueINS1I_23Sm100TmaWarpSpecializedILi1ELi1ELi80ELb0ELb0EEEJNS5_IJNSA_ILi128EEESG_SH_EEENS5_IJNSX_IS1N_SC_EENSX_ISG_SC_EEEEESJ_SK_SJ_SK_NS1I_6fusion15FusionCallbacksIS1M_NS1S_17LinearCombinationISJ_fSJ_fLNS_15FloatRoundStyleE2EEES1O_S1R_JEEENS4_5SM1004TMEM4LOAD26SM100_TMEM_LOAD_32dp32b16xENS4_13SM90_TMA_LOADENS16_INS17_ILi0ELi4ELi3EEES1A_NSX_INS5_IJS1B_NSA_ILi16EEEEEENS5_IJS24_SC_EEEEEEENS4_39AutoVectorizingCopyWithAssumedAlignmentILi128EEENS4_14SM90_TMA_STOREES28_S2A_S2A_EEEvvEEEEvNT_6ParamsE --------------------------
	.section	.text._ZN7cutlass13device_kernelINS_4gemm6kernel13GemmUniversalIN4cute5tupleIJiiiiEEENS1_10collective13CollectiveMmaINS1_35MainloopSm100TmaUmmaWarpSpecializedILi39ELi2ELi4ENS5_IJNS4_1CILi2EEENSA_ILi1EEESC_EEEEENS5_IJNSA_ILi256EEENSA_ILi80EEENSA_ILi32EEEEEENS_12float_e4m3_tENS5_IJlSC_lEEESJ_SK_NS4_8TiledMMAINS4_8MMA_AtomIJNS4_10MMA_TraitsINS4_25SM100_MMA_F8F6F4_2x1SM_SSEJSJ_SJ_fSF_SG_NS4_17integral_constantINS4_4UMMA5MajorELSR_0EEESS_NSP_INSQ_7ScaleInELST_0EEESU_EEEEEENS4_6LayoutINS5_IJSC_SC_SC_EEENS5_IJNSA_ILi0EEESZ_SZ_EEEEENS5_IJNS4_10UnderscoreES12_S12_EEEEENS4_18SM100_TMA_2SM_LOADENS4_14ComposedLayoutINS4_7SwizzleILi1ELi4ELi3EEENS4_18smem_ptr_flag_bitsILi8EEENSX_INS5_IJNSA_ILi8EEESH_EEENS5_IJSH_SC_EEEEEEEvNS4_8identityES15_S1F_vS1G_EENS_8epilogue10collective18CollectiveEpilogueINS1I_23Sm100TmaWarpSpecializedILi1ELi1ELi80ELb0ELb0EEEJNS5_IJNSA_ILi128EEESG_SH_EEENS5_IJNSX_IS1N_SC_EENSX_ISG_SC_EEEEESJ_SK_SJ_SK_NS1I_6fusion15FusionCallbacksIS1M_NS1S_17LinearCombinationISJ_fSJ_fLNS_15FloatRoundStyleE2EEES1O_S1R_JEEENS4_5SM1004TMEM4LOAD26SM100_TMEM_LOAD_32dp32b16xENS4_13SM90_TMA_LOADENS16_INS17_ILi0ELi4ELi3EEES1A_NSX_INS5_IJS1B_NSA_ILi16EEEEEENS5_IJS24_SC_EEEEEEENS4_39AutoVectorizingCopyWithAssumedAlignmentILi128EEENS4_14SM90_TMA_STOREES28_S2A_S2A_EEEvvEEEEvNT_6ParamsE,"ax",@progbits
	.align	128
.text._ZN7cutlass13device_kernelINS_4gemm6kernel13GemmUniversalIN4cute5tupleIJiiiiEEENS1_10collective13CollectiveMmaINS1_35MainloopSm100TmaUmmaWarpSpecializedILi39ELi2ELi4ENS5_IJNS4_1CILi2EEENSA_ILi1EEESC_EEEEENS5_IJNSA_ILi256EEENSA_ILi80EEENSA_ILi32EEEEEENS_12float_e4m3_tENS5_IJlSC_lEEESJ_SK_NS4_8TiledMMAINS4_8MMA_AtomIJNS4_10MMA_TraitsINS4_25SM100_MMA_F8F6F4_2x1SM_SSEJSJ_SJ_fSF_SG_NS4_17integral_constantINS4_4UMMA5MajorELSR_0EEESS_NSP_INSQ_7ScaleInELST_0EEESU_EEEEEENS4_6LayoutINS5_IJSC_SC_SC_EEENS5_IJNSA_ILi0EEESZ_SZ_EEEEENS5_IJNS4_10UnderscoreES12_S12_EEEEENS4_18SM100_TMA_2SM_LOADENS4_14ComposedLayoutINS4_7SwizzleILi1ELi4ELi3EEENS4_18smem_ptr_flag_bitsILi8EEENSX_INS5_IJNSA_ILi8EEESH_EEENS5_IJSH_SC_EEEEEEEvNS4_8identityES15_S1F_vS1G_EENS_8epilogue10collective18CollectiveEpilogueINS1I_23Sm100TmaWarpSpecializedILi1ELi1ELi80ELb0ELb0EEEJNS5_IJNSA_ILi128EEESG_SH_EEENS5_IJNSX_IS1N_SC_EENSX_ISG_SC_EEEEESJ_SK_SJ_SK_NS1I_6fusion15FusionCallbacksIS1M_NS1S_17LinearCombinationISJ_fSJ_fLNS_15FloatRoundStyleE2EEES1O_S1R_JEEENS4_5SM1004TMEM4LOAD26SM100_TMEM_LOAD_32dp32b16xENS4_13SM90_TMA_LOADENS16_INS17_ILi0ELi4ELi3EEES1A_NSX_INS5_IJS1B_NSA_ILi16EEEEEENS5_IJS24_SC_EEEEEEENS4_39AutoVectorizingCopyWithAssumedAlignmentILi128EEENS4_14SM90_TMA_STOREES28_S2A_S2A_EEEvvEEEEvNT_6ParamsE:
        .type           _ZN7cutlass13device_kernelINS_4gemm6kernel13GemmUniversalIN4cute5tupleIJiiiiEEENS1_10collective13CollectiveMmaINS1_35MainloopSm100TmaUmmaWarpSpecializedILi39ELi2ELi4ENS5_IJNS4_1CILi2EEENSA_ILi1EEESC_EEEEENS5_IJNSA_ILi256EEENSA_ILi80EEENSA_ILi32EEEEEENS_12float_e4m3_tENS5_IJlSC_lEEESJ_SK_NS4_8TiledMMAINS4_8MMA_AtomIJNS4_10MMA_TraitsINS4_25SM100_MMA_F8F6F4_2x1SM_SSEJSJ_SJ_fSF_SG_NS4_17integral_constantINS4_4UMMA5MajorELSR_0EEESS_NSP_INSQ_7ScaleInELST_0EEESU_EEEEEENS4_6LayoutINS5_IJSC_SC_SC_EEENS5_IJNSA_ILi0EEESZ_SZ_EEEEENS5_IJNS4_10UnderscoreES12_S12_EEEEENS4_18SM100_TMA_2SM_LOADENS4_14ComposedLayoutINS4_7SwizzleILi1ELi4ELi3EEENS4_18smem_ptr_flag_bitsILi8EEENSX_INS5_IJNSA_ILi8EEESH_EEENS5_IJSH_SC_EEEEEEEvNS4_8identityES15_S1F_vS1G_EENS_8epilogue10collective18CollectiveEpilogueINS1I_23Sm100TmaWarpSpecializedILi1ELi1ELi80ELb0ELb0EEEJNS5_IJNSA_ILi128EEESG_SH_EEENS5_IJNSX_IS1N_SC_EENSX_ISG_SC_EEEEESJ_SK_SJ_SK_NS1I_6fusion15FusionCallbacksIS1M_NS1S_17LinearCombinationISJ_fSJ_fLNS_15FloatRoundStyleE2EEES1O_S1R_JEEENS4_5SM1004TMEM4LOAD26SM100_TMEM_LOAD_32dp32b16xENS4_13SM90_TMA_LOADENS16_INS17_ILi0ELi4ELi3EEES1A_NSX_INS5_IJS1B_NSA_ILi16EEEEEENS5_IJS24_SC_EEEEEEENS4_39AutoVectorizingCopyWithAssumedAlignmentILi128EEENS4_14SM90_TMA_STOREES28_S2A_S2A_EEEvvEEEEvNT_6ParamsE,@function
        .size           _ZN7cutlass13device_kernelINS_4gemm6kernel13GemmUniversalIN4cute5tupleIJiiiiEEENS1_10collective13CollectiveMmaINS1_35MainloopSm100TmaUmmaWarpSpecializedILi39ELi2ELi4ENS5_IJNS4_1CILi2EEENSA_ILi1EEESC_EEEEENS5_IJNSA_ILi256EEENSA_ILi80EEENSA_ILi32EEEEEENS_12float_e4m3_tENS5_IJlSC_lEEESJ_SK_NS4_8TiledMMAINS4_8MMA_AtomIJNS4_10MMA_TraitsINS4_25SM100_MMA_F8F6F4_2x1SM_SSEJSJ_SJ_fSF_SG_NS4_17integral_constantINS4_4UMMA5MajorELSR_0EEESS_NSP_INSQ_7ScaleInELST_0EEESU_EEEEEENS4_6LayoutINS5_IJSC_SC_SC_EEENS5_IJNSA_ILi0EEESZ_SZ_EEEEENS5_IJNS4_10UnderscoreES12_S12_EEEEENS4_18SM100_TMA_2SM_LOADENS4_14ComposedLayoutINS4_7SwizzleILi1ELi4ELi3EEENS4_18smem_ptr_flag_bitsILi8EEENSX_INS5_IJNSA_ILi8EEESH_EEENS5_IJSH_SC_EEEEEEEvNS4_8identityES15_S1F_vS1G_EENS_8epilogue10collective18CollectiveEpilogueINS1I_23Sm100TmaWarpSpecializedILi1ELi1ELi80ELb0ELb0EEEJNS5_IJNSA_ILi128EEESG_SH_EEENS5_IJNSX_IS1N_SC_EENSX_ISG_SC_EEEEESJ_SK_SJ_SK_NS1I_6fusion15FusionCallbacksIS1M_NS1S_17LinearCombinationISJ_fSJ_fLNS_15FloatRoundStyleE2EEES1O_S1R_JEEENS4_5SM1004TMEM4LOAD26SM100_TMEM_LOAD_32dp32b16xENS4_13SM90_TMA_LOADENS16_INS17_ILi0ELi4ELi3EEES1A_NSX_INS5_IJS1B_NSA_ILi16EEEEEENS5_IJS24_SC_EEEEEEENS4_39AutoVectorizingCopyWithAssumedAlignmentILi128EEENS4_14SM90_TMA_STOREES28_S2A_S2A_EEEvvEEEEvNT_6ParamsE,(.L_x_255 - _ZN7cutlass13device_kernelINS_4gemm6kernel13GemmUniversalIN4cute5tupleIJiiiiEEENS1_10collective13CollectiveMmaINS1_35MainloopSm100TmaUmmaWarpSpecializedILi39ELi2ELi4ENS5_IJNS4_1CILi2EEENSA_ILi1EEESC_EEEEENS5_IJNSA_ILi256EEENSA_ILi80EEENSA_ILi32EEEEEENS_12float_e4m3_tENS5_IJlSC_lEEESJ_SK_NS4_8TiledMMAINS4_8MMA_AtomIJNS4_10MMA_TraitsINS4_25SM100_MMA_F8F6F4_2x1SM_SSEJSJ_SJ_fSF_SG_NS4_17integral_constantINS4_4UMMA5MajorELSR_0EEESS_NSP_INSQ_7ScaleInELST_0EEESU_EEEEEENS4_6LayoutINS5_IJSC_SC_SC_EEENS5_IJNSA_ILi0EEESZ_SZ_EEEEENS5_IJNS4_10UnderscoreES12_S12_EEEEENS4_18SM100_TMA_2SM_LOADENS4_14ComposedLayoutINS4_7SwizzleILi1ELi4ELi3EEENS4_18smem_ptr_flag_bitsILi8EEENSX_INS5_IJNSA_ILi8EEESH_EEENS5_IJSH_SC_EEEEEEEvNS4_8identityES15_S1F_vS1G_EENS_8epilogue10collective18CollectiveEpilogueINS1I_23Sm100TmaWarpSpecializedILi1ELi1ELi80ELb0ELb0EEEJNS5_IJNSA_ILi128EEESG_SH_EEENS5_IJNSX_IS1N_SC_EENSX_ISG_SC_EEEEESJ_SK_SJ_SK_NS1I_6fusion15FusionCallbacksIS1M_NS1S_17LinearCombinationISJ_fSJ_fLNS_15FloatRoundStyleE2EEES1O_S1R_JEEENS4_5SM1004TMEM4LOAD26SM100_TMEM_LOAD_32dp32b16xENS4_13SM90_TMA_LOADENS16_INS17_ILi0ELi4ELi3EEES1A_NSX_INS5_IJS1B_NSA_ILi16EEEEEENS5_IJS24_SC_EEEEEEENS4_39AutoVectorizingCopyWithAssumedAlignmentILi128EEENS4_14SM90_TMA_STOREES28_S2A_S2A_EEEvvEEEEvNT_6ParamsE)
        .other          _ZN7cutlass13device_kernelINS_4gemm6kernel13GemmUniversalIN4cute5tupleIJiiiiEEENS1_10collective13CollectiveMmaINS1_35MainloopSm100TmaUmmaWarpSpecializedILi39ELi2ELi4ENS5_IJNS4_1CILi2EEENSA_ILi1EEESC_EEEEENS5_IJNSA_ILi256EEENSA_ILi80EEENSA_ILi32EEEEEENS_12float_e4m3_tENS5_IJlSC_lEEESJ_SK_NS4_8TiledMMAINS4_8MMA_AtomIJNS4_10MMA_TraitsINS4_25SM100_MMA_F8F6F4_2x1SM_SSEJSJ_SJ_fSF_SG_NS4_17integral_constantINS4_4UMMA5MajorELSR_0EEESS_NSP_INSQ_7ScaleInELST_0EEESU_EEEEEENS4_6LayoutINS5_IJSC_SC_SC_EEENS5_IJNSA_ILi0EEESZ_SZ_EEEEENS5_IJNS4_10UnderscoreES12_S12_EEEEENS4_18SM100_TMA_2SM_LOADENS4_14ComposedLayoutINS4_7SwizzleILi1ELi4ELi3EEENS4_18smem_ptr_flag_bitsILi8EEENSX_INS5_IJNSA_ILi8EEESH_EEENS5_IJSH_SC_EEEEEEEvNS4_8identityES15_S1F_vS1G_EENS_8epilogue10collective18CollectiveEpilogueINS1I_23Sm100TmaWarpSpecializedILi1ELi1ELi80ELb0ELb0EEEJNS5_IJNSA_ILi128EEESG_SH_EEENS5_IJNSX_IS1N_SC_EENSX_ISG_SC_EEEEESJ_SK_SJ_SK_NS1I_6fusion15FusionCallbacksIS1M_NS1S_17LinearCombinationISJ_fSJ_fLNS_15FloatRoundStyleE2EEES1O_S1R_JEEENS4_5SM1004TMEM4LOAD26SM100_TMEM_LOAD_32dp32b16xENS4_13SM90_TMA_LOADENS16_INS17_ILi0ELi4ELi3EEES1A_NSX_INS5_IJS1B_NSA_ILi16EEEEEENS5_IJS24_SC_EEEEEEENS4_39AutoVectorizingCopyWithAssumedAlignmentILi128EEENS4_14SM90_TMA_STOREES28_S2A_S2A_EEEvvEEEEvNT_6ParamsE,@"STO_CUDA_ENTRY STV_DEFAULT"
_ZN7cutlass13device_kernelINS_4gemm6kernel13GemmUniversalIN4cute5tupleIJiiiiEEENS1_10collective13CollectiveMmaINS1_35MainloopSm100TmaUmmaWarpSpecializedILi39ELi2ELi4ENS5_IJNS4_1CILi2EEENSA_ILi1EEESC_EEEEENS5_IJNSA_ILi256EEENSA_ILi80EEENSA_ILi32EEEEEENS_12float_e4m3_tENS5_IJlSC_lEEESJ_SK_NS4_8TiledMMAINS4_8MMA_AtomIJNS4_10MMA_TraitsINS4_25SM100_MMA_F8F6F4_2x1SM_SSEJSJ_SJ_fSF_SG_NS4_17integral_constantINS4_4UMMA5MajorELSR_0EEESS_NSP_INSQ_7ScaleInELST_0EEESU_EEEEEENS4_6LayoutINS5_IJSC_SC_SC_EEENS5_IJNSA_ILi0EEESZ_SZ_EEEEENS5_IJNS4_10UnderscoreES12_S12_EEEEENS4_18SM100_TMA_2SM_LOADENS4_14ComposedLayoutINS4_7SwizzleILi1ELi4ELi3EEENS4_18smem_ptr_flag_bitsILi8EEENSX_INS5_IJNSA_ILi8EEESH_EEENS5_IJSH_SC_EEEEEEEvNS4_8identityES15_S1F_vS1G_EENS_8epilogue10collective18CollectiveEpilogueINS1I_23Sm100TmaWarpSpecializedILi1ELi1ELi80ELb0ELb0EEEJNS5_IJNSA_ILi128EEESG_SH_EEENS5_IJNSX_IS1N_SC_EENSX_ISG_SC_EEEEESJ_SK_SJ_SK_NS1I_6fusion15FusionCallbacksIS1M_NS1S_17LinearCombinationISJ_fSJ_fLNS_15FloatRoundStyleE2EEES1O_S1R_JEEENS4_5SM1004TMEM4LOAD26SM100_TMEM_LOAD_32dp32b16xENS4_13SM90_TMA_LOADENS16_INS17_ILi0ELi4ELi3EEES1A_NSX_INS5_IJS1B_NSA_ILi16EEEEEENS5_IJS24_SC_EEEEEEENS4_39AutoVectorizingCopyWithAssumedAlignmentILi128EEENS4_14SM90_TMA_STOREES28_S2A_S2A_EEEvvEEEEvNT_6ParamsE:
[----:B------:R-:W1:Y:S01]  /*0000*/  LDC R1, c[0x0][0x37c] ;  /* 0x0000df00ff017b82 */ /* 0x000e620000000800 */
[----:B------:R-:W2:Y:S01]  /*0010*/  S2R R212, SR_TID.X ;  /* 0x0000000000d47919 */ /* 0x000ea20000002100 */
[----:B------:R-:W3:Y:S06]  /*0020*/  LDCU.64 UR4, c[0x0][0x890] ;  /* 0x00011200ff0477ac */ /* 0x000eec0008000a00 */
[----:B------:R-:W4:Y:S01]  /*0030*/  S2UR UR37, SR_CgaCtaId ;  /* 0x00000000002579c3 */ /* 0x000f220000008800 */
[----:B------:R-:W-:Y:S02]  /*0040*/  PRMT R198, RZ, 0x7610, R198 ;  /* 0x00007610ffc67816 */ /* 0x000fe400000000c6 */
[----:B------:R-:W-:Y:S01]  /*0050*/  ELECT P1, URZ, PT ;  /* 0x0000000000ff782f */ /* 0x000fe20003820000 */
[----:B------:R-:W1:Y:S01]  /*0060*/  LDCU.64 UR46, c[0x0][0x358] ;  /* 0x00006b00ff2e77ac */ /* 0x000e620008000a00 */
[----:B---3--:R-:W-:-:S04]  /*0070*/  UISETP.NE.U32.AND UP0, UPT, UR4, URZ, UPT ;  /* 0x000000ff0400728c */ /* 0x008fc8000bf05070 */
[----:B------:R-:W-:Y:S02]  /*0080*/  UISETP.NE.AND.EX UP0, UPT, UR5, URZ, UPT, UP0 ;  /* 0x000000ff0500728c */ /* 0x000fe4000bf05300 */
[----:B----4-:R-:W-:Y:S02]  /*0090*/  ULOP3.LUT UR9, UR37, 0x1, URZ, 0xc0, !UPT ;  /* 0x0000000125097892 */ /* 0x010fe4000f8ec0ff */
[----:B------:R-:W-:Y:S01]  /*00a0*/  ULOP3.LUT UR8, UR37, 0x1, URZ, 0x3c, !UPT ;  /* 0x0000000125087892 */ /* 0x000fe2000f8e3cff */
[----:B--2---:R-:W-:-:S05]  /*00b0*/  SHF.R.U32.HI R202, RZ, 0x5, R212 ;  /* 0x00000005ffca7819 */ /* 0x004fca00000116d4 */
[----:B------:R-:W2:Y:S02]  /*00c0*/  SHFL.IDX PT, R0, R202, RZ, 0x1f ;  /* 0x00001fffca007589 */ /* 0x000ea400000e0000 */
[----:B--2---:R-:W-:Y:S01]  /*00d0*/  R2UR UR10, R0 ;  /* 0x00000000000a72ca */ /* 0x004fe200000e0000 */
[----:B-1----:R-:W-:-:S14]  /*00e0*/  BRA.U UP0, `(.L_x_0) ;  /* 0x00000001002c7547 */ /* 0x002fdc000b800000 */
[----:B------:R-:W1:Y:S02]  /*00f0*/  LDCU.64 UR6, c[0x0][0x888] ;  /* 0x00011100ff0677ac */ /* 0x000e640008000a00 */
[----:B-1----:R-:W-:-:S04]  /*0100*/  UISETP.NE.U32.AND UP0, UPT, UR6, URZ, UPT ;  /* 0x000000ff0600728c */ /* 0x002fc8000bf05070 */
[----:B------:R-:W-:-:S09]  /*0110*/  UISETP.NE.AND.EX UP0, UPT, UR7, URZ, UPT, UP0 ;  /* 0x000000ff0700728c */ /* 0x000fd2000bf05300 */
[----:B------:R-:W-:Y:S05]  /*0120*/  BRA.U !UP0, `(.L_x_1) ;  /* 0x0000000108147547 */ /* 0x000fea000b800000 */
[----:B------:R-:W1:Y:S02]  /*0130*/  LDC.64 R2, c[0x0][0x888] ;  /* 0x00022200ff027b82 */ /* 0x000e640000000a00 */
[----:B-1----:R-:W2:Y:S01]  /*0140*/  LDG.E R0, desc[UR46][R2.64] ;  /* 0x0000002e02007981 */ /* 0x002ea2000c1e1900 */
[----:B------:R-:W-:Y:S01]  /*0150*/  HFMA2 R198, -RZ, RZ, 0, 5.9604644775390625e-08 ;  /* 0x00000001ffc67431 */ /* 0x000fe200000001ff */
[----:B--2---:R-:W-:Y:S01]  /*0160*/  R2UR UR38, R0 ;  /* 0x00000000002672ca */ /* 0x004fe200000e0000 */
[----:B------:R-:W-:Y:S05]  /*0170*/  BRA `(.L_x_0) ;  /* 0x0000000000087947 */ /* 0x000fea0003800000 */
.L_x_1:
[----:B------:R-:W-:Y:S01]  /*0180*/  HFMA2 R198, -RZ, RZ, 0, 5.9604644775390625e-08 ;  /* 0x00000001ffc67431 */ /* 0x000fe200000001ff */
[----:B------:R-:W1:Y:S02]  /*0190*/  LDCU UR38, c[0x0][0x880] ;  /* 0x00011000ff2677ac */ /* 0x000e640008000800 */
.L_x_0:
[----:B------:R-:W2:Y:S02]  /*01a0*/  LDCU.64 UR6, c[0x0][0x8b0] ;  /* 0x00011600ff0677ac */ /* 0x000ea40008000a00 */
[----:B--2---:R-:W-:-:S04]  /*01b0*/  UISETP.NE.U32.AND UP0, UPT, UR6, URZ, UPT ;  /* 0x000000ff0600728c */ /* 0x004fc8000bf05070 */
[----:B------:R-:W-:-:S09]  /*01c0*/  UISETP.NE.AND.EX UP0, UPT, UR7, URZ, UPT, UP0 ;  /* 0x000000ff0700728c */ /* 0x000fd2000bf05300 */
[----:B------:R-:W-:Y:S05]  /*01d0*/  BRA.U UP0, `(.L_x_2) ;  /* 0x0000000100207547 */ /* 0x000fea000b800000 */
[----:B------:R-:W2:Y:S02]  /*01e0*/  LDCU.64 UR6, c[0x0][0x8a8] ;  /* 0x00011500ff0677ac */ /* 0x000ea40008000a00 */
[----:B--2---:R-:W-:-:S04]  /*01f0*/  UISETP.NE.U32.AND UP0, UPT, UR6, URZ, UPT ;  /* 0x000000ff0600728c */ /* 0x004fc8000bf05070 */
[----:B------:R-:W-:-:S09]  /*0200*/  UISETP.NE.AND.EX UP0, UPT, UR7, URZ, UPT, UP0 ;  /* 0x000000ff0700728c */ /* 0x000fd2000bf05300 */
[----:B------:R-:W-:Y:S05]  /*0210*/  BRA.U !UP0, `(.L_x_3) ;  /* 0x00000001080c7547 */ /* 0x000fea000b800000 */
[----:B------:R-:W2:Y:S02]  /*0220*/  LDC.64 R96, c[0x0][0x8a8] ;  /* 0x00022a00ff607b82 */ /* 0x000ea40000000a00 */
[----:B--2---:R2:W5:Y:S01]  /*0230*/  LDG.E R96, desc[UR46][R96.64] ;  /* 0x0000002e60607981 */ /* 0x004562000c1e1900 */
[----:B------:R-:W-:Y:S05]  /*0240*/  BRA `(.L_x_2) ;  /* 0x0000000000047947 */ /* 0x000fea0003800000 */
.L_x_3:
[----:B------:R-:W3:Y:S02]  /*0250*/  LDC R96, c[0x0][0x8a0] ;  /* 0x00022800ff607b82 */ /* 0x000ee40000000800 */
.L_x_2:
[----:B------:R-:W-:Y:S01]  /*0260*/  IMAD.U32 R0, RZ, RZ, UR10 ;  /* 0x0000000aff007e24 */ /* 0x000fe2000f8e00ff */
[----:B------:R-:W-:Y:S04]  /*0270*/  BSSY.RECONVERGENT B0, `(.L_x_4) ;  /* 0x000000c000007945 */ /* 0x000fe80003800200 */
[C---:B------:R-:W-:Y:S02]  /*0280*/  ISETP.NE.OR P2, PT, R0.reuse, 0x1, !P1 ;  /* 0x000000010000780c */ /* 0x040fe40004f45670 */
[----:B------:R-:W-:-:S11]  /*0290*/  ISETP.NE.OR P0, PT, R0, 0x3, !P1 ;  /* 0x000000030000780c */ /* 0x000fd60004f05670 */
[----:B------:R-:W-:Y:S05]  /*02a0*/  @P2 BRA `(.L_x_5) ;  /* 0x0000000000202947 */ /* 0x000fea0003800000 */
[----:B------:R-:W4:Y:S02]  /*02b0*/  LDCU.64 UR6, c[0x0][0x348] ;  /* 0x00006900ff0677ac */ /* 0x000f240008000a00 */
[----:B----4-:R-:W-:Y:S02]  /*02c0*/  UIADD3 UR12, UP1, UPT, UR6, 0x80, URZ ;  /* 0x00000080060c7890 */ /* 0x010fe4000ff3e0ff */
[----:B------:R-:W-:Y:S02]  /*02d0*/  UIADD3 UR6, UP0, UPT, UR6, 0x180, URZ ;  /* 0x0000018006067890 */ /* 0x000fe4000ff1e0ff */
[----:B------:R-:W-:Y:S02]  /*02e0*/  UIADD3.X UR13, UPT, UPT, URZ, UR7, URZ, UP1, !UPT ;  /* 0x00000007ff0d7290 */ /* 0x000fe40008ffe4ff */
[----:B------:R-:W-:-:S07]  /*02f0*/  UIADD3.X UR7, UPT, UPT, URZ, UR7, URZ, UP0, !UPT ;  /* 0x00000007ff077290 */ /* 0x000fce00087fe4ff */
[----:B------:R4:W-:Y:S02]  /*0300*/  UTMACCTL.PF [UR12] ;  /* 0x000000000c0079b9 */ /* 0x0009e40008040000 */
[----:B------:R4:W-:Y:S02]  /*0310*/  UTMACCTL.PF [UR6] ;  /* 0x00000000060079b9 */ /* 0x0009e40008040000 */
[----:B----4-:R-:W-:Y:S01]  /*0320*/  NOP ;  /* 0x0000000000007918 */ /* 0x010fe20000000000 */
.L_x_5:
[----:B-1----:R-:W-:Y:S05]  /*0330*/  BSYNC.RECONVERGENT B0 ;  /* 0x0000000000007941 */ /* 0x002fea0003800200 */
.L_x_4:
[----:B------:R-:W-:Y:S04]  /*0340*/  BSSY.RECONVERGENT B0, `(.L_x_6) ;  /* 0x000000a000007945 */ /* 0x000fe80003800200 */
[----:B------:R-:W-:Y:S05]  /*0350*/  @P0 BRA `(.L_x_7) ;  /* 0x0000000000200947 */ /* 0x000fea0003800000 */
[----:B------:R-:W1:Y:S02]  /*0360*/  LDCU.64 UR6, c[0x0][0x348] ;  /* 0x00006900ff0677ac */ /* 0x000e640008000a00 */
[----:B-1----:R-:W-:Y:S02]  /*0370*/  UIADD3 UR12, UP1, UPT, UR6, 0x580, URZ ;  /* 0x00000580060c7890 */ /* 0x002fe4000ff3e0ff */
[----:B------:R-:W-:Y:S02]  /*0380*/  UIADD3 UR6, UP0, UPT, UR6, 0x680, URZ ;  /* 0x0000068006067890 */ /* 0x000fe4000ff1e0ff */
[----:B------:R-:W-:Y:S02]  /*0390*/  UIADD3.X UR13, UPT, UPT, URZ, UR7, URZ, UP1, !UPT ;  /* 0x00000007ff0d7290 */ /* 0x000fe40008ffe4ff */
[----:B------:R-:W-:-:S07]  /*03a0*/  UIADD3.X UR7, UPT, UPT, URZ, UR7, URZ, UP0, !UPT ;  /* 0x00000007ff077290 */ /* 0x000fce00087fe4ff */
[----:B------:R1:W-:Y:S02]  /*03b0*/  UTMACCTL.PF [UR12] ;  /* 0x000000000c0079b9 */ /* 0x0003e40008040000 */
[----:B------:R1:W-:Y:S02]  /*03c0*/  UTMACCTL.PF [UR6] ;  /* 0x00000000060079b9 */ /* 0x0003e40008040000 */
[----:B-1----:R-:W-:Y:S01]  /*03d0*/  NOP ;  /* 0x0000000000007918 */ /* 0x002fe20000000000 */
.L_x_7:
[----:B------:R-:W-:Y:S05]  /*03e0*/  BSYNC.RECONVERGENT B0 ;  /* 0x0000000000007941 */ /* 0x000fea0003800200 */
.L_x_6:
[----:B------:R-:W1:Y:S01]  /*03f0*/  LDCU.64 UR6, c[0x0][0x888] ;  /* 0x00011100ff0677ac */ /* 0x000e620008000a00 */
[----:B------:R-:W-:Y:S02]  /*0400*/  UISETP.EQ.U32.AND UP1, UPT, UR4, URZ, UPT ;  /* 0x000000ff0400728c */ /* 0x000fe4000bf22070 */
[----:B------:R-:W-:Y:S02]  /*0410*/  UPLOP3.LUT UP5, UPT, UPT, UPT, UPT, 0x80, 0x8 ;  /* 0x000000000008789c */ /* 0x000fe40003faf070 */
[----:B-1----:R-:W-:-:S04]  /*0420*/  UISETP.NE.U32.AND UP0, UPT, UR6, URZ, UPT ;  /* 0x000000ff0600728c */ /* 0x002fc8000bf05070 */
[----:B------:R-:W-:-:S04]  /*0430*/  UISETP.NE.AND.EX UP0, UPT, UR7, URZ, UPT, UP0 ;  /* 0x000000ff0700728c */ /* 0x000fc8000bf05300 */
[----:B------:R-:W-:-:S04]  /*0440*/  UISETP.EQ.OR.EX UP2, UPT, UR5, URZ, !UP0, UP1 ;  /* 0x000000ff0500728c */ /* 0x000fc8000c742710 */
[----:B------:R-:W-:-:S05]  /*0450*/  UP2UR UR44, UPR, URZ, 0x4 ;  /* 0x00000004ff2c7883 */ /* 0x000fca0008000000 */
[----:B------:R-:W-:Y:S07]  /*0460*/  BRA.U !UP2, `(.L_x_8) ;  /* 0x000000010a207547 */ /* 0x000fee000b800000 */
[----:B------:R-:W-:Y:S01]  /*0470*/  UISETP.NE.U32.AND UP2, UPT, UR4, URZ, UPT ;  /* 0x000000ff0400728c */ /* 0x000fe2000bf45070 */
[----:B------:R-:W-:Y:S01]  /*0480*/  FSETP.NEU.AND P0, PT, RZ, UR38, PT ;  /* 0x00000026ff007c0b */ /* 0x000fe2000bf0d000 */
[----:B------:R-:W-:Y:S02]  /*0490*/  USEL UR4, URZ, 0xffffffff, UP0 ;  /* 0xffffffffff047887 */ /* 0x000fe40008000000 */
[----:B------:R-:W-:-:S10]  /*04a0*/  UISETP.NE.AND.EX UP2, UPT, UR5, URZ, UPT, UP2 ;  /* 0x000000ff0500728c */ /* 0x000fd4000bf45320 */
[----:B------:R-:W-:Y:S01]  /*04b0*/  VOTEU.ANY UP1, P0 ;  /* 0x0000000000ff7886 */ /* 0x000fe20000020100 */
[----:B------:R-:W-:-:S04]  /*04c0*/  @!UP2 USEL UR4, URZ, 0xffffffff, UP1 ;  /* 0xffffffffff04a887 */ /* 0x000fc80008800000 */
[----:B------:R-:W-:-:S04]  /*04d0*/  ULOP3.LUT UR4, UR4, 0x1, URZ, 0xc0, !UPT ;  /* 0x0000000104047892 */ /* 0x000fc8000f8ec0ff */
[----:B------:R-:W-:-:S11]  /*04e0*/  UISETP.NE.U32.AND UP5, UPT, UR4, 0x1, UPT ;  /* 0x000000010400788c */ /* 0x000fd6000bfa5070 */
.L_x_8:
[----:B------:R-:W1:Y:S01]  /*04f0*/  SHFL.IDX PT, R0, R202, RZ, 0x1f ;  /* 0x00001fffca007589 */ /* 0x000e6200000e0000 */
[----:B------:R-:W-:-:S04]  /*0500*/  UISETP.NE.AND UP1, UPT, UR10, 0x2, UPT ;  /* 0x000000020a00788c */ /* 0x000fc8000bf25270 */
[----:B------:R-:W-:Y:S02]  /*0510*/  UISETP.EQ.AND UP2, UPT, UR9, URZ, !UP1 ;  /* 0x000000ff0900728c */ /* 0x000fe4000cf42270 */
[----:B------:R-:W-:-:S04]  /*0520*/  USEL UR6, URZ, 0x1, UP1 ;  /* 0x00000001ff067887 */ /* 0x000fc80008800000 */
[----:B------:R-:W-:Y:S02]  /*0530*/  PLOP3.LUT P5, PT, P1, PT, UP2, 0x80, 0x8 ;  /* 0x000000000008781c */ /* 0x000fe40000faf028 */
[----:B-1----:R-:W-:-:S13]  /*0540*/  ISETP.NE.AND P0, PT, R0, RZ, PT ;  /* 0x000000ff0000720c */ /* 0x002fda0003f05270 */
[----:B------:R-:W-:Y:S05]  /*0550*/  @P0 BRA `(.L_x_9) ;  /* 0x0000000400680947 */ /* 0x000fea0003800000 */
[----:B------:R-:W-:Y:S01]  /*0560*/  ELECT P0, URZ, PT ;  /* 0x0000000000ff782f */ /* 0x000fe20003800000 */
[----:B------:R-:W-:-:S12]  /*0570*/  BSSY.RECONVERGENT B0, `(.L_x_9) ;  /* 0x0000058000007945 */ /* 0x000fd80003800200 */
[----:B------:R-:W-:Y:S05]  /*0580*/  @!P0 BRA `(.L_x_10) ;  /* 0x0000000400588947 */ /* 0x000fea0003800000 */
[----:B------:R-:W-:Y:S01]  /*0590*/  UMOV UR5, 0x400 ;  /* 0x0000040000057882 */ /* 0x000fe20000000000 */
[----:B------:R-:W-:Y:S01]  /*05a0*/  UMOV UR4, 0x1 ;  /* 0x0000000100047882 */ /* 0x000fe20000000000 */
[----:B------:R-:W-:Y:S02]  /*05b0*/  ULEA UR5, UR37, UR5, 0x18 ;  /* 0x0000000525057291 */ /* 0x000fe4000f8ec0ff */
[----:B------:R-:W-:-:S04]  /*05c0*/  UIADD3 UR12, UPT, UPT, -UR4, 0x100000, URZ ;  /* 0x00100000040c7890 */ /* 0x000fc8000fffe1ff */
[----:B------:R-:W-:Y:S02]  /*05d0*/  USHF.L.U32 UR13, UR12, 0xb, URZ ;  /* 0x0000000b0c0d7899 */ /* 0x000fe400080006ff */
[----:B------:R-:W-:Y:S01]  /*05e0*/  USHF.L.U32 UR12, UR12, 0x1, URZ ;  /* 0x000000010c0c7899 */ /* 0x000fe200080006ff */
[----:B------:R-:W1:Y:S11]  /*05f0*/  FENCE.VIEW.ASYNC.S ;  /* 0x00000000000073c6 */ /* 0x000e760000000000 */
[----:B-1----:R1:W4:Y:S01]  /*0600*/  SYNCS.EXCH.64 URZ, [UR5], UR12 ;  /* 0x0000000c05ff75b2 */ /* 0x0023220008000100 */
[----:B------:R1:W1:Y:S01]  /*0610*/  SYNCS.EXCH.64 URZ, [UR5+0x138], UR12 ;  /* 0x0001380c05ff75b2 */ /* 0x0002620008000100 */
        /* <DEDUP_REMOVED lines=76> */
[----:B----4-:R-:W-:Y:S01]  /*0ae0*/  NOP ;  /* 0x0000000000007918 */ /* 0x010fe20000000000 */
.L_x_10:
[----:B-1----:R-:W-:Y:S05]  /*0af0*/  BSYNC.RECONVERGENT B0 ;  /* 0x0000000000007941 */ /* 0x002fea0003800200 */
.L_x_9:
[----:B------:R-:W1:Y:S01]  /*0b00*/  SHFL.IDX PT, R0, R202, RZ, 0x1f ;  /* 0x00001fffca007589 */ /* 0x000e6200000e0000 */
[----:B------:R-:W-:Y:S01]  /*0b10*/  NOP ;  /* 0x0000000000007918 */ /* 0x000fe20000000000 */
[----:B-1----:R-:W-:-:S13]  /*0b20*/  ISETP.NE.AND P0, PT, R0, 0x1, PT ;  /* 0x000000010000780c */ /* 0x002fda0003f05270 */
[----:B------:R-:W-:Y:S05]  /*0b30*/  @P0 BRA `(.L_x_11) ;  /* 0x00000000003c0947 */ /* 0x000fea0003800000 */
[----:B------:R-:W-:Y:S01]  /*0b40*/  UMOV UR7, 0x400 ;  /* 0x0000040000077882 */ /* 0x000fe20000000000 */
[----:B------:R-:W-:Y:S01]  /*0b50*/  UMOV UR5, 0x20 ;  /* 0x0000002000057882 */ /* 0x000fe20000000000 */
[----:B------:R-:W-:Y:S01]  /*0b60*/  UMOV UR4, 0x80 ;  /* 0x0000008000047882 */ /* 0x000fe20000000000 */
[----:B------:R-:W-:Y:S02]  /*0b70*/  ULEA UR7, UR37, UR7, 0x18 ;  /* 0x0000000725077291 */ /* 0x000fe4000f8ec0ff */
[----:B------:R-:W-:-:S04]  /*0b80*/  UIADD3 UR12, UPT, UPT, -UR5, 0x100000, URZ ;  /* 0x00100000050c7890 */ /* 0x000fc8000fffe1ff */
[----:B------:R-:W-:Y:S02]  /*0b90*/  USHF.L.U32 UR13, UR12, 0xb, URZ ;  /* 0x0000000b0c0d7899 */ /* 0x000fe400080006ff */
[----:B------:R-:W-:Y:S02]  /*0ba0*/  USHF.L.U32 UR12, UR12, 0x1, URZ ;  /* 0x000000010c0c7899 */ /* 0x000fe400080006ff */
[----:B------:R-:W-:-:S04]  /*0bb0*/  UIADD3 UR4, UPT, UPT, -UR4, 0x100000, URZ ;  /* 0x0010000004047890 */ /* 0x000fc8000fffe1ff */
[----:B------:R-:W-:Y:S02]  /*0bc0*/  USHF.L.U32 UR5, UR4, 0xb, URZ ;  /* 0x0000000b04057899 */ /* 0x000fe400080006ff */
[----:B------:R-:W-:Y:S01]  /*0bd0*/  USHF.L.U32 UR4, UR4, 0x1, URZ ;  /* 0x0000000104047899 */ /* 0x000fe200080006ff */
[----:B------:R-:W-:Y:S01]  /*0be0*/  ELECT P0, URZ, PT ;  /* 0x0000000000ff782f */ /* 0x000fe20003800000 */
[----:B------:R-:W1:Y:S02]  /*0bf0*/  FENCE.VIEW.ASYNC.S ;  /* 0x00000000000073c6 */ /* 0x000e640000000000 */
[----:B-1----:R1:W4:Y:S08]  /*0c00*/  SYNCS.EXCH.64 URZ, [UR7+0x270], UR12 ;  /* 0x0002700c07ff75b2 */ /* 0x0023300008000100 */
[----:B------:R1:W1:Y:S01]  /*0c10*/  SYNCS.EXCH.64 URZ, [UR7+0x278], UR4 ;  /* 0x0002780407ff75b2 */ /* 0x0002620008000100 */
[----:B------:R-:W-:Y:S01]  /*0c20*/  NOP ;  /* 0x0000000000007918 */ /* 0x000fe20000000000 */
.L_x_11:
[----:B------:R-:W2:Y:S01]  /*0c30*/  SHFL.IDX PT, R0, R202, RZ, 0x1f ;  /* 0x00001fffca007589 */ /* 0x000ea200000e0000 */
[----:B------:R-:W-:Y:S01]  /*0c40*/  NOP ;  /* 0x0000000000007918 */ /* 0x000fe20000000000 */
[----:B--2---:R-:W-:-:S13]  /*0c50*/  ISETP.NE.AND P0, PT, R0, 0x3, PT ;  /* 0x000000030000780c */ /* 0x004fda0003f05270 */
[----:B------:R-:W-:Y:S05]  /*0c60*/  @P0 BRA `(.L_x_12) ;  /* 0x00000000002c0947 */ /* 0x000fea0003800000 */
[----:B-1----:R-:W-:Y:S01]  /*0c70*/  UMOV UR5, 0x400 ;  /* 0x0000040000057882 */ /* 0x002fe20000000000 */
[----:B------:R-:W-:Y:S01]  /*0c80*/  UMOV UR4, 0x20 ;  /* 0x0000002000047882 */ /* 0x000fe20000000000 */
[----:B------:R-:W-:Y:S02]  /*0c90*/  ULEA UR5, UR37, UR5, 0x18 ;  /* 0x0000000525057291 */ /* 0x000fe4000f8ec0ff */
[----:B------:R-:W-:-:S04]  /*0ca0*/  UIADD3 UR12, UPT, UPT, -UR4, 0x100000, URZ ;  /* 0x00100000040c7890 */ /* 0x000fc8000fffe1ff */
[----:B------:R-:W-:Y:S02]  /*0cb0*/  USHF.L.U32 UR13, UR12, 0xb, URZ ;  /* 0x0000000b0c0d7899 */ /* 0x000fe400080006ff */
[----:B------:R-:W-:Y:S01]  /*0cc0*/  USHF.L.U32 UR12, UR12, 0x1, URZ ;  /* 0x000000010c0c7899 */ /* 0x000fe200080006ff */
[----:B------:R-:W-:Y:S01]  /*0cd0*/  ELECT P0, URZ, PT ;  /* 0x0000000000ff782f */ /* 0x000fe20003800000 */
[----:B------:R-:W1:Y:S10]  /*0ce0*/  FENCE.VIEW.ASYNC.S ;  /* 0x00000000000073c6 */ /* 0x000e740000000000 */
[----:B-1----:R2:W1:Y:S01]  /*0cf0*/  SYNCS.EXCH.64 URZ, [UR5+0x280], UR12 ;  /* 0x0002800c05ff75b2 */ /* 0x0024620008000100 */
[----:B------:R2:W1:Y:S02]  /*0d00*/  SYNCS.EXCH.64 URZ, [UR5+0x288], UR12 ;  /* 0x0002880c05ff75b2 */ /* 0x0004640008000100 */
[----:B--2---:R-:W-:Y:S01]  /*0d10*/  NOP ;  /* 0x0000000000007918 */ /* 0x004fe20000000000 */
.L_x_12:
[----:B------:R-:W2:Y:S01]  /*0d20*/  SHFL.IDX PT, R0, R202, RZ, 0x1f ;  /* 0x00001fffca007589 */ /* 0x000ea200000e0000 */
[----:B------:R-:W-:Y:S01]  /*0d30*/  NOP ;  /* 0x0000000000007918 */ /* 0x000fe20000000000 */
[----:B--2---:R-:W-:-:S13]  /*0d40*/  ISETP.NE.AND P0, PT, R0, 0x4, PT ;  /* 0x000000040000780c */ /* 0x004fda0003f05270 */
[----:B------:R-:W-:Y:S05]  /*0d50*/  @P0 BRA `(.L_x_13) ;  /* 0x0000000000480947 */ /* 0x000fea0003800000 */
[----:B-1----:R-:W-:Y:S01]  /*0d60*/  UMOV UR7, 0x1e0 ;  /* 0x000001e000077882 */ /* 0x002fe20000000000 */
[----:B------:R-:W-:Y:S01]  /*0d70*/  UMOV UR5, 0x400 ;  /* 0x0000040000057882 */ /* 0x000fe20000000000 */
[----:B------:R-:W-:Y:S01]  /*0d80*/  USEL UR7, UR7, 0x1a0, UP5 ;  /* 0x000001a007077887 */ /* 0x000fe2000a800000 */
        /* <DEDUP_REMOVED lines=10> */
[----:B-1----:R2:W1:Y:S08]  /*0e30*/  SYNCS.EXCH.64 URZ, [UR5+0x290], UR12 ;  /* 0x0002900c05ff75b2 */ /* 0x0024700008000100 */
[----:B------:R2:W1:Y:S01]  /*0e40*/  SYNCS.EXCH.64 URZ, [UR5+0x2a0], UR14 ;  /* 0x0002a00e05ff75b2 */ /* 0x0004620008000100 */
[----:B------:R2:W1:Y:S01]  /*0e50*/  SYNCS.EXCH.64 URZ, [UR5+0x298], UR12 ;  /* 0x0002980c05ff75b2 */ /* 0x0004620008000100 */
[----:B------:R2:W1:Y:S02]  /*0e60*/  SYNCS.EXCH.64 URZ, [UR5+0x2a8], UR14 ;  /* 0x0002a80e05ff75b2 */ /* 0x0004640008000100 */
[----:B--2---:R-:W-:Y:S01]  /*0e70*/  NOP ;  /* 0x0000000000007918 */ /* 0x004fe20000000000 */
.L_x_13:
[----:B------:R-:W2:Y:S01]  /*0e80*/  SHFL.IDX PT, R0, R202, RZ, 0x1f ;  /* 0x00001fffca007589 */ /* 0x000ea200000e0000 */
[----:B------:R-:W-:Y:S01]  /*0e90*/  NOP ;  /* 0x0000000000007918 */ /* 0x000fe20000000000 */
[----:B--2---:R-:W-:-:S13]  /*0ea0*/  ISETP.NE.AND P0, PT, R0, 0x5, PT ;  /* 0x000000050000780c */ /* 0x004fda0003f05270 */
[----:B------:R-:W-:Y:S05]  /*0eb0*/  @P0 BRA `(.L_x_14) ;  /* 0x0000000000540947 */ /* 0x000fea0003800000 */
[----:B-1----:R-:W-:Y:S01]  /*0ec0*/  UMOV UR7, 0x400 ;  /* 0x0000040000077882 */ /* 0x002fe20000000000 */
        /* <DEDUP_REMOVED lines=14> */
[----:B------:R2:W1:Y:S01]  /*0fb0*/  SYNCS.EXCH.64 URZ, [UR7+0x2d8], UR4 ;  /* 0x0002d80407ff75b2 */ /* 0x0004620008000100 */
[----:B------:R2:W1:Y:S01]  /*0fc0*/  SYNCS.EXCH.64 URZ, [UR7+0x2c0], UR12 ;  /* 0x0002c00c07ff75b2 */ /* 0x0004620008000100 */
[----:B------:R2:W1:Y:S01]  /*0fd0*/  SYNCS.EXCH.64 URZ, [UR7+0x2e0], UR4 ;  /* 0x0002e00407ff75b2 */ /* 0x0004620008000100 */
[----:B------:R2:W1:Y:S01]  /*0fe0*/  SYNCS.EXCH.64 URZ, [UR7+0x2c8], UR12 ;  /* 0x0002c80c07ff75b2 */ /* 0x0004620008000100 */
[----:B------:R2:W1:Y:S02]  /*0ff0*/  SYNCS.EXCH.64 URZ, [UR7+0x2e8], UR4 ;  /* 0x0002e80407ff75b2 */ /* 0x0004640008000100 */
[----:B--2---:R-:W-:Y:S01]  /*1000*/  NOP ;  /* 0x0000000000007918 */ /* 0x004fe20000000000 */
.L_x_14:
[----:B------:R-:W2:Y:S01]  /*1010*/  SHFL.IDX PT, R0, R202, RZ, 0x1f ;  /* 0x00001fffca007589 */ /* 0x000ea200000e0000 */
[----:B------:R-:W-:Y:S01]  /*1020*/  ISETP.NE.OR P1, PT, RZ, UR10, !P1 ;  /* 0x0000000aff007c0c */ /* 0x000fe2000cf25670 */
        /* <DEDUP_REMOVED lines=12> */
[----:B------:R2:W1:Y:S01]  /*10f0*/  SYNCS.EXCH.64 URZ, [UR5+0x300], UR12 ;  /* 0x0003000c05ff75b2 */ /* 0x0004620008000100 */
[----:B------:R2:W1:Y:S01]  /*1100*/  SYNCS.EXCH.64 URZ, [UR5+0x2f8], UR12 ;  /* 0x0002f80c05ff75b2 */ /* 0x0004620008000100 */
[----:B------:R2:W1:Y:S02]  /*1110*/  SYNCS.EXCH.64 URZ, [UR5+0x308], UR12 ;  /* 0x0003080c05ff75b2 */ /* 0x0004640008000100 */
[----:B--2---:R-:W-:Y:S01]  /*1120*/  NOP ;  /* 0x0000000000007918 */ /* 0x004fe20000000000 */
.L_x_15:
[----:B------:R-:W-:Y:S01]  /*1130*/  VOTEU.ALL UP1, P1 ;  /* 0x0000000000ff7886 */ /* 0x000fe20000820000 */
[----:B-1----:R-:W1:Y:S01]  /*1140*/  LDCU UR5, c[0x0][0x36c] ;  /* 0x00006d80ff0577ac */ /* 0x002e620008000800 */
[----:B------:R-:W-:Y:S01]  /*1150*/  NOP ;  /* 0x0000000000007918 */ /* 0x000fe20000000000 */
[----:B------:R-:W-:Y:S01]  /*1160*/  LOP3.LUT R5, R212, 0x1f, RZ, 0xc0, !PT ;  /* 0x0000001fd4057812 */ /* 0x000fe200078ec0ff */
[----:B------:R-:W-:Y:S01]  /*1170*/  UMOV UR12, 0x20 ;  /* 0x00000020000c7882 */ /* 0x000fe20000000000 */
[----:B------:R-:W-:Y:S01]  /*1180*/  @!UP1 UMOV UR4, 0x400 ;  /* 0x0000040000049882 */ /* 0x000fe20000000000 */
[----:B------:R-:W-:-:S04]  /*1190*/  @!UP1 UIADD3 UR12, UPT, UPT, -UR12, 0x100000, URZ ;  /* 0x001000000c0c9890 */ /* 0x000fc8000fffe1ff */
[----:B------:R-:W-:Y:S02]  /*11a0*/  @!UP1 USHF.L.U32 UR13, UR12, 0xb, URZ ;  /* 0x0000000b0c0d9899 */ /* 0x000fe400080006ff */
[----:B------:R-:W-:Y:S02]  /*11b0*/  @!UP1 USHF.L.U32 UR12, UR12, 0x1, URZ ;  /* 0x000000010c0c9899 */ /* 0x000fe400080006ff */
[----:B------:R-:W-:Y:S01]  /*11c0*/  @!UP1 ULEA UR4, UR37, UR4, 0x18 ;  /* 0x0000000425049291 */ /* 0x000fe2000f8ec0ff */
[----:B------:R-:W-:Y:S01]  /*11d0*/  VOTEU.ALL UP1, P1 ;  /* 0x0000000000ff7886 */ /* 0x000fe20000820000 */
[----:B------:R-:W-:Y:S01]  /*11e0*/  UISETP.NE.AND UP4, UPT, UR10, URZ, UPT ;  /* 0x000000ff0a00728c */ /* 0x000fe2000bf85270 */
[----:B------:R-:W2:Y:S09]  /*11f0*/  FENCE.VIEW.ASYNC.S ;  /* 0x00000000000073c6 */ /* 0x000eb20000000000 */
[----:B--2---:R2:W2:Y:S01]  /*1200*/  @!UP1 SYNCS.EXCH.64 URZ, [UR4+0x310], UR12 ;  /* 0x0003100c04ff95b2 */ /* 0x0044a20008000100 */
[----:B-1----:R-:W-:-:S09]  /*1210*/  UISETP.EQ.U32.AND UP1, UPT, UR5, 0x1, UPT ;  /* 0x000000010500788c */ /* 0x002fd2000bf22070 */
[----:B------:R-:W-:Y:S05]  /*1220*/  BRA.U !UP1, `(.L_x_16) ;  /* 0x0000000109087547 */ /* 0x000fea000b800000 */
[----:B--2-4-:R-:W-:Y:S01]  /*1230*/  UCGABAR_ARV ;  /* 0x00000000000079c7 */ /* 0x014fe20008000000 */
[----:B------:R-:W-:Y:S05]  /*1240*/  BRA `(.L_x_17) ;  /* 0x0000000000047947 */ /* 0x000fea0003800000 */
.L_x_16:
[----:B--2-4-:R-:W-:Y:S01]  /*1250*/  NOP ;  /* 0x0000000000007918 */ /* 0x014fe20000000000 */
.L_x_17:
[----:B------:R-:W1:Y:S01]  /*1260*/  S2R R197, SR_CTAID.Y ;  /* 0x0000000000c57919 */ /* 0x000e620000002600 */
[----:B------:R-:W-:-:S05]  /*1270*/  CS2R.32 R196, SR_CgaSize ;  /* 0x0000000000c47805 */ /* 0x000fca0000008a00 */
[----:B------:R-:W-:-:S05]  /*1280*/  IMAD R196, R196, -0xa0, RZ ;  /* 0xffffff60c4c47824 */ /* 0x000fca00078e02ff */
[----:B------:R-:W-:-:S14]  /*1290*/  R2UR UR4, R196 ;  /* 0x00000000c40472ca */ /* 0x000fdc00000e0000 */
[----:B------:R-:W2:Y:S01]  /*12a0*/  LDCU UR4, c[0x0][UR4+0x2b4] ;  /* 0x00005680040477ac */ /* 0x000ea20008000800 */
[----:B------:R-:W-:-:S05]  /*12b0*/  CS2R.32 R0, SR_CgaSize ;  /* 0x0000000000007805 */ /* 0x000fca0000008a00 */
[----:B------:R-:W-:-:S06]  /*12c0*/  IMAD R0, R0, -0xa0, RZ ;  /* 0xffffff6000007824 */ /* 0x000fcc00078e02ff */
[----:B------:R-:W4:Y:S01]  /*12d0*/  LDC R0, c[0x0][R0+0x2a4] ;  /* 0x0000a90000007b82 */ /* 0x000f220000000800 */
[----:B------:R-:W3:Y:S01]  /*12e0*/  S2R R11, SR_CTAID.X ;  /* 0x00000000000b7919 */ /* 0x000ee20000002500 */
[----:B------:R-:W-:-:S05]  /*12f0*/  CS2R.32 R196, SR_CgaSize ;  /* 0x0000000000c47805 */ /* 0x000fca0000008a00 */
[----:B------:R-:W-:-:S05]  /*1300*/  IMAD R196, R196, -0xa0, RZ ;  /* 0xffffff60c4c47824 */ /* 0x000fca00078e02ff */
[----:B------:R-:W-:-:S14]  /*1310*/  R2UR UR5, R196 ;  /* 0x00000000c40572ca */ /* 0x000fdc00000e0000 */
[----:B------:R-:W2:Y:S01]  /*1320*/  LDCU UR5, c[0x0][UR5+0x2b0] ;  /* 0x00005600050577ac */ /* 0x000ea20008000800 */
[----:B------:R-:W-:Y:S01]  /*1330*/  UISETP.NE.AND UP2, UPT, UR10, 0x2, UPT ;  /* 0x000000020a00788c */ /* 0x000fe2000bf45270 */
[----:B------:R-:W3:Y:S01]  /*1340*/  LDC R10, c[0x0][0xb24] ;  /* 0x0002c900ff0a7b82 */ /* 0x000ee20000000800 */
[----:B------:R-:W-:-:S05]  /*1350*/  CS2R.32 R2, SR_CgaSize ;  /* 0x0000000000027805 */ /* 0x000fca0000008a00 */
[----:B------:R-:W-:-:S06]  /*1360*/  IMAD R2, R2, -0xa0, RZ ;  /* 0xffffff6002027824 */ /* 0x000fcc00078e02ff */
[----:B------:R-:W4:Y:S08]  /*1370*/  LDC R2, c[0x0][R2+0x2a0] ;  /* 0x0000a80002027b82 */ /* 0x000f300000000800 */
[----:B------:R-:W4:Y:S01]  /*1380*/  LDC R92, c[0x0][0xb24] ;  /* 0x0002c900ff5c7b82 */ /* 0x000f220000000800 */
[----:B-1----:R-:W-:-:S07]  /*1390*/  I2FP.F32.U32 R3, R197 ;  /* 0x000000c500037245 */ /* 0x002fce0000201000 */
[----:B------:R-:W1:Y:S01]  /*13a0*/  S2UR UR36, SR_CTAID.Z ;  /* 0x00000000002479c3 */ /* 0x000e620000002700 */
[----:B---3--:R-:W-:Y:S01]  /*13b0*/  ISETP.GE.AND P0, PT, R10, 0x1, PT ;  /* 0x000000010a00780c */ /* 0x008fe20003f06270 */
[----:B------:R-:W-:Y:S01]  /*13c0*/  IMAD.MOV.U32 R187, RZ, RZ, R11 ;  /* 0x000000ffffbb7224 */ /* 0x000fe200078e000b */
[----:B------:R-:W-:Y:S01]  /*13d0*/  I2FP.F32.U32 R4, R11 ;  /* 0x0000000b00047245 */ /* 0x000fe20000201000 */
[----:B--2---:R-:W-:Y:S01]  /*13e0*/  FMUL R3, R3, UR4 ;  /* 0x0000000403037c20 */ /* 0x004fe20008400000 */
[----:B------:R-:W2:Y:S03]  /*13f0*/  LDCU UR4, c[0x0][0xb30] ;  /* 0x00016600ff0477ac */ /* 0x000ea60008000800 */
[----:B------:R-:W-:Y:S01]  /*1400*/  FMUL R4, R4, UR5 ;  /* 0x0000000504047c20 */ /* 0x000fe20008400000 */
[----:B------:R-:W3:Y:S08]  /*1410*/  F2I.U32.TRUNC.NTZ R186, R3 ;  /* 0x0000000300ba7305 */ /* 0x000ef0000020f000 */
[----:B------:R-:W1:Y:S01]  /*1420*/  F2I.U32.TRUNC.NTZ R196, R4 ;  /* 0x0000000400c47305 */ /* 0x000e62000020f000 */
[----:B--2---:R-:W-:Y:S01]  /*1430*/  UISETP.NE.AND UP3, UPT, UR4, 0x1, UPT ;  /* 0x000000010400788c */ /* 0x004fe2000bf65270 */
[----:B---3--:R-:W-:-:S05]  /*1440*/  IADD3 R186, PT, PT, -R186, RZ, RZ ;  /* 0x000000ffbaba7210 */ /* 0x008fca0007ffe1ff */
[----:B----4-:R-:W-:Y:S01]  /*1450*/  IMAD R186, R0, R186, R197 ;  /* 0x000000ba00ba7224 */ /* 0x010fe200078e02c5 */
[----:B------:R-:W-:Y:S01]  /*1460*/  PRMT R0, RZ, 0x7610, R0 ;  /* 0x00007610ff007816 */ /* 0x000fe20000000000 */
[----:B-1----:R-:W-:Y:S01]  /*1470*/  IMAD.MOV R196, RZ, RZ, -R196 ;  /* 0x000000ffffc47224 */ /* 0x002fe200078e0ac4 */
[----:B------:R-:W-:-:S03]  /*1480*/  PRMT R4, RZ, 0x7610, R4 ;  /* 0x00007610ff047816 */ /* 0x000fc60000000004 */
[----:B------:R-:W-:Y:S01]  /*1490*/  IMAD R196, R2, R196, R11 ;  /* 0x000000c402c47224 */ /* 0x000fe200078e020b */
[----:B------:R-:W-:Y:S06]  /*14a0*/  BRA.U UP4, `(.L_x_18) ;  /* 0x0000000104247547 */ /* 0x000fec000b800000 */
[----:B------:R-:W-:Y:S01]  /*14b0*/  ISETP.NE.AND P1, PT, R186, RZ, PT ;  /* 0x000000ffba00720c */ /* 0x000fe20003f25270 */
[----:B------:R-:W-:Y:S01]  /*14c0*/  IMAD.MOV.U32 R0, RZ, RZ, 0x3 ;  /* 0x00000003ff007424 */ /* 0x000fe200078e00ff */
[C---:B------:R-:W-:Y:S02]  /*14d0*/  LOP3.LUT R3, R196.reuse, 0xfffffffe, RZ, 0xc0, !PT ;  /* 0xfffffffec4037812 */ /* 0x040fe400078ec0ff */
[----:B------:R-:W-:Y:S02]  /*14e0*/  ISETP.LT.U32.OR P1, PT, R196, 0x2, !P1 ;  /* 0x00000002c400780c */ /* 0x000fe40004f21470 */
[----:B------:R-:W-:Y:S02]  /*14f0*/  SHF.L.U32 R0, R0, R3, RZ ;  /* 0x0000000300007219 */ /* 0x000fe400000006ff */
[----:B------:R-:W-:Y:S02]  /*1500*/  SEL R7, RZ, 0x1, !P1 ;  /* 0x00000001ff077807 */ /* 0x000fe40004800000 */
[----:B------:R-:W-:-:S05]  /*1510*/  SEL R2, RZ, 0x2, !P1 ;  /* 0x00000002ff027807 */ /* 0x000fca0004800000 */
[----:B------:R-:W-:-:S05]  /*1520*/  IMAD.IADD R2, R7, 0x1, R2 ;  /* 0x0000000107027824 */ /* 0x000fca00078e0202 */
[----:B------:R-:W-:Y:S02]  /*1530*/  PRMT R4, R2, 0x7610, R4 ;  /* 0x0000761002047816 */ /* 0x000fe40000000004 */
.L_x_18:
[----:B------:R-:W-:Y:S05]  /*1540*/  @!P0 BRA `(.L_x_19) ;  /* 0x0000000000b88947 */ /* 0x000fea0003800000 */
[----:B------:R-:W1:Y:S01]  /*1550*/  LDC.64 R6, c[0x0][0xb18] ;  /* 0x0002c600ff067b82 */ /* 0x000e620000000a00 */
[----:B------:R-:W-:-:S07]  /*1560*/  ISETP.NE.AND P0, PT, R10, 0x1, PT ;  /* 0x000000010a00780c */ /* 0x000fce0003f05270 */
[----:B------:R-:W2:Y:S08]  /*1570*/  LDC R14, c[0x0][0xb0c] ;  /* 0x0002c300ff0e7b82 */ /* 0x000eb00000000800 */
[----:B------:R-:W3:Y:S08]  /*1580*/  LDC R15, c[0x0][0x370] ;  /* 0x0000dc00ff0f7b82 */ /* 0x000ef00000000800 */
[----:B------:R-:W4:Y:S01]  /*1590*/  LDC R13, c[0x0][0x374] ;  /* 0x0000dd00ff0d7b82 */ /* 0x000f220000000800 */
[----:B-1----:R-:W-:-:S07]  /*15a0*/  ISETP.NE.AND P1, PT, R6, 0x1, PT ;  /* 0x000000010600780c */ /* 0x002fce0003f25270 */
[----:B------:R-:W3:Y:S01]  /*15b0*/  LDC.64 R8, c[0x0][0xb10] ;  /* 0x0002c400ff087b82 */ /* 0x000ee20000000a00 */
[----:B--2---:R-:W-:-:S07]  /*15c0*/  ISETP.NE.AND P2, PT, R14, 0x1, PT ;  /* 0x000000010e00780c */ /* 0x004fce0003f45270 */
[----:B------:R-:W1:Y:S08]  /*15d0*/  LDC R12, c[0x0][0xb20] ;  /* 0x0002c800ff0c7b82 */ /* 0x000e700000000800 */
[----:B------:R-:W2:Y:S01]  /*15e0*/  LDC.64 R2, c[0x0][0xb28] ;  /* 0x0002ca00ff027b82 */ /* 0x000ea20000000a00 */
[----:B----4-:R-:W-:-:S04]  /*15f0*/  IMAD.HI.U32 R17, R13, R7, RZ ;  /* 0x000000070d117227 */ /* 0x010fc800078e00ff */
[----:B------:R-:W-:-:S04]  /*1600*/  IMAD.HI.U32 R7, R197, R7, RZ ;  /* 0x00000007c5077227 */ /* 0x000fc800078e00ff */
[----:B---3--:R-:W-:-:S04]  /*1610*/  IMAD.HI.U32 R16, R15, R8, RZ ;  /* 0x000000080f107227 */ /* 0x008fc800078e00ff */
[----:B------:R-:W-:Y:S01]  /*1620*/  IMAD.HI.U32 R18, R11, R8, RZ ;  /* 0x000000080b127227 */ /* 0x000fe200078e00ff */
[-C--:B------:R-:W-:Y:S02]  /*1630*/  @P2 SHF.R.U32.HI R15, RZ, R9.reuse, R16 ;  /* 0x00000009ff0f2219 */ /* 0x080fe40000011610 */
[-C--:B-1----:R-:W-:Y:S02]  /*1640*/  @P1 SHF.R.U32.HI R13, RZ, R12.reuse, R17 ;  /* 0x0000000cff0d1219 */ /* 0x082fe40000011611 */
[----:B------:R-:W-:Y:S02]  /*1650*/  SHF.R.U32.HI R12, RZ, R12, R7 ;  /* 0x0000000cff0c7219 */ /* 0x000fe40000011607 */
[----:B------:R-:W-:Y:S02]  /*1660*/  SHF.R.U32.HI R18, RZ, R9, R18 ;  /* 0x00000009ff127219 */ /* 0x000fe40000011612 */
[----:B------:R-:W-:Y:S01]  /*1670*/  SEL R7, R197, R12, !P1 ;  /* 0x0000000cc5077207 */ /* 0x000fe20004800000 */
[----:B--2---:R-:W-:Y:S01]  /*1680*/  IMAD.HI.U32 R16, R13, R2, RZ ;  /* 0x000000020d107227 */ /* 0x004fe200078e00ff */
[----:B------:R-:W-:-:S02]  /*1690*/  SEL R187, R11, R18, !P2 ;  /* 0x000000120bbb7207 */ /* 0x000fc40005000000 */
[----:B------:R-:W-:Y:S01]  /*16a0*/  IADD3 R9, PT, PT, -R7, RZ, RZ ;  /* 0x000000ff07097210 */ /* 0x000fe20007ffe1ff */
[----:B------:R-:W-:Y:S01]  /*16b0*/  IMAD.HI.U32 R8, R15, R2, RZ ;  /* 0x000000020f087227 */ /* 0x000fe200078e00ff */
[----:B------:R-:W-:-:S03]  /*16c0*/  @P0 SHF.R.U32.HI R13, RZ, R3, R16 ;  /* 0x00000003ff0d0219 */ /* 0x000fc60000011610 */
[----:B------:R-:W-:Y:S01]  /*16d0*/  IMAD R9, R6, R9, R197 ;  /* 0x0000000906097224 */ /* 0x000fe200078e02c5 */
[----:B------:R-:W-:Y:S01]  /*16e0*/  @P0 SHF.R.U32.HI R15, RZ, R3, R8 ;  /* 0x00000003ff0f0219 */ /* 0x000fe20000011608 */
[----:B------:R-:W-:-:S04]  /*16f0*/  IMAD R13, R13, R10, RZ ;  /* 0x0000000a0d0d7224 */ /* 0x000fc800078e02ff */
[----:B------:R-:W-:Y:S01]  /*1700*/  IMAD R8, R15, R10, RZ ;  /* 0x0000000a0f087224 */ /* 0x000fe200078e02ff */
[----:B------:R-:W-:-:S04]  /*1710*/  ISETP.GE.AND P1, PT, R7, R13, PT ;  /* 0x0000000d0700720c */ /* 0x000fc80003f26270 */
[----:B------:R-:W-:Y:S01]  /*1720*/  ISETP.GE.OR P1, PT, R187, R8, P1 ;  /* 0x00000008bb00720c */ /* 0x000fe20000f26670 */
[----:B------:R-:W-:-:S05]  /*1730*/  IMAD.HI.U32 R8, R7, R2, RZ ;  /* 0x0000000207087227 */ /* 0x000fca00078e00ff */
[----:B------:R-:W-:-:S04]  /*1740*/  SHF.R.U32.HI R8, RZ, R3, R8 ;  /* 0x00000003ff087219 */ /* 0x000fc80000011608 */
[----:B------:R-:W-:-:S03]  /*1750*/  SEL R8, R7, R8, !P0 ;  /* 0x0000000807087207 */ /* 0x000fc60004000000 */
[----:B------:R-:W-:Y:S01]  /*1760*/  @!P1 IMAD.HI.U32 R12, R187, R2, RZ ;  /* 0x00000002bb0c9227 */ /* 0x000fe200078e00ff */
[----:B------:R-:W-:-:S04]  /*1770*/  IADD3 R2, PT, PT, -R8, RZ, RZ ;  /* 0x000000ff08027210 */ /* 0x000fc80007ffe1ff */
[----:B------:R-:W-:Y:S01]  /*1780*/  @!P1 SHF.R.U32.HI R12, RZ, R3, R12 ;  /* 0x00000003ff0c9219 */ /* 0x000fe2000001160c */
[----:B------:R-:W-:-:S03]  /*1790*/  IMAD R2, R10, R2, R7 ;  /* 0x000000020a027224 */ /* 0x000fc600078e0207 */
[----:B------:R-:W-:-:S05]  /*17a0*/  @!P1 SEL R3, R187, R12, !P0 ;  /* 0x0000000cbb039207 */ /* 0x000fca0004000000 */
[--C-:B------:R-:W-:Y:S02]  /*17b0*/  @!P1 IMAD.IADD R8, R8, 0x1, -R3.reuse ;  /* 0x0000000108089824 */ /* 0x100fe400078e0a03 */
[----:B------:R-:W-:Y:S01]  /*17c0*/  @!P1 IMAD R3, R2, R15, R3 ;  /* 0x0000000f02039224 */ /* 0x000fe200078e0203 */
[----:B------:R-:W-:Y:S01]  /*17d0*/  IADD3 R2, PT, PT, -R187, RZ, RZ ;  /* 0x000000ffbb027210 */ /* 0x000fe20007ffe1ff */
[----:B------:R-:W-:Y:S02]  /*17e0*/  @!P1 IMAD R7, R8, R10, R187 ;  /* 0x0000000a08079224 */ /* 0x000fe400078e02bb */
[----:B------:R-:W-:Y:S02]  /*17f0*/  @!P1 IMAD.MOV.U32 R187, RZ, RZ, R3 ;  /* 0x000000ffffbb9224 */ /* 0x000fe400078e0003 */
[----:B------:R-:W-:Y:S02]  /*1800*/  IMAD R2, R14, R2, R11 ;  /* 0x000000020e027224 */ /* 0x000fe400078e020b */
[----:B------:R-:W-:-:S02]  /*1810*/  IMAD R197, R7, R6, R9 ;  /* 0x0000000607c57224 */ /* 0x000fc400078e0209 */
[----:B------:R-:W-:Y:S02]  /*1820*/  IMAD R187, R187, R14, R2 ;  /* 0x0000000ebbbb7224 */ /* 0x000fe400078e0202 */
.L_x_19:
[----:B------:R-:W-:Y:S05]  /*1830*/  BRA.U UP3, `(.L_x_20) ;  /* 0x0000000103407547 */ /* 0x000fea000b800000 */
[----:B------:R-:W1:Y:S08]  /*1840*/  LDC.64 R2, c[0x0][0xb18] ;  /* 0x0002c600ff027b82 */ /* 0x000e700000000a00 */
[----:B------:R-:W2:Y:S08]  /*1850*/  LDC.64 R6, c[0x0][0xb10] ;  /* 0x0002c400ff067b82 */ /* 0x000eb00000000a00 */
[----:B------:R-:W3:Y:S08]  /*1860*/  LDC R8, c[0x0][0xb20] ;  /* 0x0002c800ff087b82 */ /* 0x000ef00000000800 */
[----:B------:R-:W4:Y:S01]  /*1870*/  LDC R10, c[0x0][0xb0c] ;  /* 0x0002c300ff0a7b82 */ /* 0x000f220000000800 */
[----:B-1----:R-:W-:Y:S01]  /*1880*/  IMAD.HI.U32 R3, R197, R3, RZ ;  /* 0x00000003c5037227 */ /* 0x002fe200078e00ff */
[----:B------:R-:W-:-:S03]  /*1890*/  ISETP.NE.AND P0, PT, R2, 0x1, PT ;  /* 0x000000010200780c */ /* 0x000fc60003f05270 */
[----:B--2---:R-:W-:-:S05]  /*18a0*/  IMAD.HI.U32 R6, R187, R6, RZ ;  /* 0x00000006bb067227 */ /* 0x004fca00078e00ff */
[----:B------:R-:W-:Y:S02]  /*18b0*/  SHF.R.U32.HI R6, RZ, R7, R6 ;  /* 0x00000007ff067219 */ /* 0x000fe40000011606 */
[----:B---3--:R-:W-:-:S04]  /*18c0*/  SHF.R.U32.HI R8, RZ, R8, R3 ;  /* 0x00000008ff087219 */ /* 0x008fc80000011603 */
[----:B------:R-:W-:Y:S02]  /*18d0*/  SEL R3, R197, R8, !P0 ;  /* 0x00000008c5037207 */ /* 0x000fe40004000000 */
[----:B----4-:R-:W-:-:S04]  /*18e0*/  ISETP.NE.AND P1, PT, R10, 0x1, PT ;  /* 0x000000010a00780c */ /* 0x010fc80003f25270 */
[----:B------:R-:W-:-:S05]  /*18f0*/  SEL R8, R187, R6, !P1 ;  /* 0x00000006bb087207 */ /* 0x000fca0004800000 */
[----:B------:R-:W-:Y:S02]  /*1900*/  IMAD.IADD R6, R3, 0x1, -R8 ;  /* 0x0000000103067824 */ /* 0x000fe400078e0a08 */
[----:B------:R-:W-:Y:S02]  /*1910*/  IMAD.IADD R3, R8, 0x1, -R3 ;  /* 0x0000000108037824 */ /* 0x000fe400078e0a03 */
[----:B------:R-:W-:Y:S02]  /*1920*/  IMAD R187, R6, R10, R187 ;  /* 0x0000000a06bb7224 */ /* 0x000fe400078e02bb */
[----:B------:R-:W-:Y:S02]  /*1930*/  IMAD R197, R3, R2, R197 ;  /* 0x0000000203c57224 */ /* 0x000fe400078e02c5 */
.L_x_20:
[----:B------:R-:W-:Y:S05]  /*1940*/  BRA.U !UP1, `(.L_x_21) ;  /* 0x00000001090c7547 */ /* 0x000fea000b800000 */
[----:B------:R-:W-:Y:S01]  /*1950*/  UCGABAR_WAIT ;  /* 0x0000000000007dc7 */ /* 0x000fe20008000000 */
[----:B------:R-:W-:Y:S01]  /*1960*/  CCTL.IVALL ;  /* 0x00000000ff00798f */ /* 0x000fe20002000000 */
[----:B------:R-:W-:Y:S05]  /*1970*/  BRA `(.L_x_22) ;  /* 0x0000000000047947 */ /* 0x000fea0003800000 */
.L_x_21:
[----:B------:R-:W-:Y:S06]  /*1980*/  BAR.SYNC.DEFER_BLOCKING 0x0 ;  /* 0x0000000000007b1d */ /* 0x000fec0000010000 */
.L_x_22:
[----:B------:R-:W-:Y:S05]  /*1990*/  BRA.U UP2, `(.L_x_23) ;  /* 0x0000002502a07547 */ /* 0x000fea000b800000 */
[----:B------:R-:W1:Y:S01]  /*19a0*/  LDCU UR7, c[0x0][0x38c] ;  /* 0x00007180ff0777ac */ /* 0x000e620008000800 */
[----:B------:R-:W2:Y:S01]  /*19b0*/  LDC R9, c[0x0][0x370] ;  /* 0x0000dc00ff097b82 */ /* 0x000ea20000000800 */
[----:B------:R-:W-:Y:S01]  /*19c0*/  PLOP3.LUT P1, PT, PT, PT, UP5, 0x80, 0x8 ;  /* 0x000000000008781c */ /* 0x000fe20003f2f058 */
[----:B------:R-:W-:Y:S01]  /*19d0*/  HFMA2 R12, -RZ, RZ, 0, 0 ;  /* 0x00000000ff0c7431 */ /* 0x000fe200000001ff */
[----:B------:R-:W-:Y:S01]  /*19e0*/  UISETP.NE.AND UP1, UPT, UR10, URZ, UPT ;  /* 0x000000ff0a00728c */ /* 0x000fe2000bf25270 */
[----:B------:R-:W-:Y:S01]  /*19f0*/  ISETP.NE.AND P4, PT, R5, RZ, P5 ;  /* 0x000000ff0500720c */ /* 0x000fe20002f85270 */
[C---:B------:R-:W-:Y:S01]  /*1a00*/  IMAD.SHL.U32 R16, R11.reuse, 0x80, RZ ;  /* 0x000000800b107824 */ /* 0x040fe200078e00ff */
[----:B------:R-:W-:Y:S01]  /*1a10*/  LOP3.LUT R18, R11, 0x1, RZ, 0xc0, !PT ;  /* 0x000000010b127812 */ /* 0x000fe200078ec0ff */
[----:B------:R-:W-:Y:S01]  /*1a20*/  IMAD.MOV.U32 R15, RZ, RZ, 0x1 ;  /* 0x00000001ff0f7424 */ /* 0x000fe200078e00ff */
[----:B------:R-:W3:Y:S01]  /*1a30*/  LDC R0, c[0x0][0x374] ;  /* 0x0000dd00ff007b82 */ /* 0x000ee20000000800 */
[----:B------:R-:W-:Y:S01]  /*1a40*/  PLOP3.LUT P1, PT, P1, PT, PT, 0x8, 0x80 ;  /* 0x000000000080781c */ /* 0x000fe20000f2e170 */
[----:B------:R-:W-:Y:S01]  /*1a50*/  IMAD.MOV.U32 R14, RZ, RZ, RZ ;  /* 0x000000ffff0e7224 */ /* 0x000fe200078e00ff */
[----:B------:R-:W-:Y:S01]  /*1a60*/  MOV R8, 0x1 ;  /* 0x0000000100087802 */ /* 0x000fe20000000f00 */
[----:B------:R-:W-:Y:S01]  /*1a70*/  IMAD.MOV.U32 R10, RZ, RZ, RZ ;  /* 0x000000ffff0a7224 */ /* 0x000fe200078e00ff */
[----:B------:R-:W4:Y:S01]  /*1a80*/  LDCU.64 UR22, c[0x0][0x348] ;  /* 0x00006900ff1677ac */ /* 0x000f220008000a00 */
[----:B-1----:R-:W-:-:S02]  /*1a90*/  UIADD3 UR4, UPT, UPT, UR7, 0x1f, URZ ;  /* 0x0000001f07047890 */ /* 0x002fc4000fffe0ff */
[----:B------:R-:W-:Y:S02]  /*1aa0*/  USEL UR24, UR6, 0x2, UP1 ;  /* 0x0000000206187887 */ /* 0x000fe40008800000 */
[----:B------:R-:W-:Y:S01]  /*1ab0*/  USHF.R.S32.HI UR14, URZ, 0x1f, UR4 ;  /* 0x0000001fff0e7899 */ /* 0x000fe20008011404 */
[----:B------:R-:W-:-:S03]  /*1ac0*/  UMOV UR25, URZ ;  /* 0x000000ff00197c82 */ /* 0x000fc60008000000 */
[----:B------:R-:W-:Y:S02]  /*1ad0*/  ULEA.HI UR14, UR14, UR4, URZ, 0x5 ;  /* 0x000000040e0e7291 */ /* 0x000fe4000f8f28ff */
[----:B------:R-:W-:Y:S02]  /*1ae0*/  UIADD3 UR4, UPT, UPT, UR7, -0x1, URZ ;  /* 0xffffffff07047890 */ /* 0x000fe4000fffe0ff */
[----:B------:R-:W-:Y:S02]  /*1af0*/  USHF.R.S32.HI UR14, URZ, 0x5, UR14 ;  /* 0x00000005ff0e7899 */ /* 0x000fe4000801140e */
[----:B------:R-:W-:Y:S02]  /*1b00*/  UISETP.GE.U32.AND UP2, UPT, UR4, -0x3f, UPT ;  /* 0xffffffc10400788c */ /* 0x000fe4000bf46070 */
[----:B------:R-:W-:Y:S02]  /*1b10*/  UISETP.LT.U32.AND UP0, UPT, UR14, 0x27, UPT ;  /* 0x000000270e00788c */ /* 0x000fe4000bf01070 */
[----:B------:R-:W-:-:S02]  /*1b20*/  UIADD3 UR7, UPT, UPT, UR7, 0x3e, URZ ;  /* 0x0000003e07077890 */ /* 0x000fc4000fffe0ff */
[----:B------:R-:W-:-:S04]  /*1b30*/  USEL UR13, UR14, 0x27, UP0 ;  /* 0x000000270e0d7887 */ /* 0x000fc80008000000 */
[----:B------:R-:W-:Y:S02]  /*1b40*/  UIADD3 UR21, UPT, UPT, UR13, -0x1, URZ ;  /* 0xffffffff0d157890 */ /* 0x000fe4000fffe0ff */
[----:B------:R-:W-:Y:S02]  /*1b50*/  @UP2 UIADD3 UR21, UPT, UPT, UR13, URZ, URZ ;  /* 0x000000ff0d152290 */ /* 0x000fe4000fffe0ff */
[----:B------:R-:W-:Y:S02]  /*1b60*/  UIADD3 UR26, UPT, UPT, UR14, -UR13, URZ ;  /* 0x8000000d0e1a7290 */ /* 0x000fe4000fffe0ff */
[----:B------:R-:W-:Y:S02]  /*1b70*/  UIADD3 UR15, UPT, UPT, UR21, 0x1, URZ ;  /* 0x00000001150f7890 */ /* 0x000fe4000fffe0ff */
[----:B--2-4-:R-:W-:-:S12]  /*1b80*/  UIADD3 UR21, UPT, UPT, -UR21, URZ, URZ ;  /* 0x000000ff15157290 */ /* 0x014fd8000fffe1ff */
.L_x_43:
[----:B------:R-:W-:Y:S01]  /*1b90*/  UISETP.NE.AND UP0, UPT, UR37, URZ, UPT ;  /* 0x000000ff2500728c */ /* 0x000fe2000bf05270 */
[----:B------:R-:W1:Y:S08]  /*1ba0*/  S2UR UR37, SR_CgaCtaId ;  /* 0x00000000002579c3 */ /* 0x000e700000008800 */
[----:B------:R-:W-:Y:S05]  /*1bb0*/  BRA.U UP0, `(.L_x_24) ;  /* 0x0000000100347547 */ /* 0x000fea000b800000 */
[----:B------:R-:W2:Y:S01]  /*1bc0*/  S2R R2, SR_CgaCtaId ;  /* 0x0000000000027919 */ /* 0x000ea20000008800 */
[----:B------:R-:W-:-:S04]  /*1bd0*/  MOV R3, 0x400 ;  /* 0x0000040000037802 */ /* 0x000fc80000000f00 */
[----:B--2---:R-:W-:Y:S02]  /*1be0*/  LEA R3, R2, R3, 0x18 ;  /* 0x0000000302037211 */ /* 0x004fe400078ec0ff */
[----:B------:R-:W-:-:S03]  /*1bf0*/  SHF.L.U32 R2, R8, 0x1f, RZ ;  /* 0x0000001f08027819 */ /* 0x000fc600000006ff */
[----:B------:R-:W-:-:S04]  /*1c00*/  IMAD R3, R10, 0x8, R3 ;  /* 0x000000080a037824 */ /* 0x000fc800078e0203 */
[----:B------:R-:W2:Y:S02]  /*1c10*/  SYNCS.PHASECHK.TRANS64.TRYWAIT P0, [R3+URZ+0x300], R2 ;  /* 0x00030002030075a7 */ /* 0x000ea400080011ff */
[----:B--2---:R-:W-:Y:S05]  /*1c20*/  @!P0 BRA `(.L_x_25) ;  /* 0x00000074006c8947 */ /* 0x004fea0003800000 */
.L_x_148:
[----:B------:R-:W-:Y:S01]  /*1c30*/  VIADD R10, R10, 0x1 ;  /* 0x000000010a0a7836 */ /* 0x000fe20000000000 */
[----:B------:R2:W-:Y:S04]  /*1c40*/  SYNCS.ARRIVE.TRANS64.A1T0 RZ, [R3+URZ+0x2f0], RZ ;  /* 0x0002f0ff03ff79a7 */ /* 0x0005e800081000ff */
[----:B------:R-:W-:-:S04]  /*1c50*/  ISETP.NE.AND P0, PT, R10, 0x2, PT ;  /* 0x000000020a00780c */ /* 0x000fc80003f05270 */
[----:B------:R-:W-:Y:S02]  /*1c60*/  SEL R10, R10, RZ, P0 ;  /* 0x000000ff0a0a7207 */ /* 0x000fe40000000000 */
[----:B--2---:R-:W-:-:S04]  /*1c70*/  SEL R3, RZ, 0x1, P0 ;  /* 0x00000001ff037807 */ /* 0x004fc80000000000 */
[----:B------:R-:W-:-:S07]  /*1c80*/  LOP3.LUT R8, R8, R3, RZ, 0x3c, !PT ;  /* 0x0000000308087212 */ /* 0x000fce00078e3cff */
.L_x_24:
[----:B------:R-:W-:Y:S01]  /*1c90*/  UMOV UR4, 0x400 ;  /* 0x0000040000047882 */ /* 0x000fe20000000000 */
[----:B------:R-:W-:Y:S01]  /*1ca0*/  LEA.HI R3, R187, R187, RZ, 0x1 ;  /* 0x000000bbbb037211 */ /* 0x000fe200078f08ff */
[----:B-1----:R-:W-:Y:S01]  /*1cb0*/  ULEA UR4, UR37, UR4, 0x18 ;  /* 0x0000000425047291 */ /* 0x002fe2000f8ec0ff */
[----:B------:R-:W-:Y:S01]  /*1cc0*/  SHF.L.U32 R2, R15, 0x1f, RZ ;  /* 0x0000001f0f027819 */ /* 0x000fe200000006ff */
[----:B------:R-:W-:Y:S01]  /*1cd0*/  IMAD R197, R197, 0x2, R18 ;  /* 0x00000002c5c57824 */ /* 0x000fe200078e0212 */
[----:B------:R-:W-:Y:S01]  /*1ce0*/  UISETP.GE.U32.AND UP0, UPT, UR7, 0x3f, UPT ;  /* 0x0000003f0700788c */ /* 0x000fe2000bf06070 */
[----:B------:R-:W-:Y:S01]  /*1cf0*/  IMAD.SHL.U32 R3, R3, 0x80, RZ ;  /* 0x0000008003037824 */ /* 0x000fe200078e00ff */
[----:B------:R-:W-:Y:S01]  /*1d00*/  ULEA UR5, UR25, UR4, 0x3 ;  /* 0x0000000419057291 */ /* 0x000fe2000f8e18ff */
[----:B------:R-:W-:Y:S01]  /*1d10*/  R2UR UR35, R16 ;  /* 0x00000000102372ca */ /* 0x000fe200000e0000 */
[----:B------:R-:W-:Y:S01]  /*1d20*/  UMOV UR27, URZ ;  /* 0x000000ff001b7c82 */ /* 0x000fe20008000000 */
[----:B------:R-:W-:-:S02]  /*1d30*/  R2UR UR11, R197 ;  /* 0x00000000c50b72ca */ /* 0x000fc400000e0000 */
[----:B------:R-:W-:-:S04]  /*1d40*/  LOP3.LUT R3, R3, 0xffffff00, RZ, 0xc0, !PT ;  /* 0xffffff0003037812 */ /* 0x000fc800078ec0ff */
[----:B------:R1:W2:Y:S01]  /*1d50*/  SYNCS.PHASECHK.TRANS64.TRYWAIT P0, [UR5+0x138], R2 ;  /* 0x00013802ff0075a7 */ /* 0x0002a20008001105 */
[----:B------:R-:W-:-:S06]  /*1d60*/  R2UR UR5, R3 ;  /* 0x00000000030572ca */ /* 0x000fcc00000e0000 */
[----:B------:R-:W-:-:S07]  /*1d70*/  UIMAD UR11, UR11, 0x28, URZ ;  /* 0x000000280b0b78a4 */ /* 0x000fce000f8e02ff */
[----:B------:R-:W-:Y:S01]  /*1d80*/  ULOP3.LUT UR35, UR5, 0x80, UR35, 0xf8, !UPT ;  /* 0x0000008005237892 */ /* 0x000fe2000f8ef823 */
[----:B------:R-:W-:Y:S11]  /*1d90*/  BRA.U !UP0, `(.L_x_26) ;  /* 0x0000000108c07547 */ /* 0x000ff6000b800000 */
[----:B------:R-:W-:Y:S01]  /*1da0*/  UMOV UR16, UR21 ;  /* 0x0000001500107c82 */ /* 0x000fe20008000000 */
[----:B------:R-:W-:Y:S01]  /*1db0*/  UMOV UR6, UR25 ;  /* 0x0000001900067c82 */ /* 0x000fe20008000000 */
[----:B------:R-:W-:-:S05]  /*1dc0*/  UMOV UR34, URZ ;  /* 0x000000ff00227c82 */ /* 0x000fca0008000000 */
.L_x_32:
[----:B------:R-:W-:Y:S01]  /*1dd0*/  @P5 MOV R3, 0x2a00 ;  /* 0x00002a0000035802 */ /* 0x000fe20000000f00 */
[----:B------:R-:W-:Y:S01]  /*1de0*/  ULEA UR33, UR6, UR4, 0x3 ;  /* 0x0000000406217291 */ /* 0x000fe2000f8e18ff */
[----:B-12-4-:R-:W-:Y:S11]  /*1df0*/  @P0 BRA `(.L_x_27) ;  /* 0x00000000000c0947 */ /* 0x016ff60003800000 */
[----:B------:R-:W-:Y:S04]  /*1e00*/  SHF.L.U32 R5, R15, 0x1f, RZ ;  /* 0x0000001f0f057819 */ /* 0x000fe800000006ff */
[----:B------:R-:W2:Y:S02]  /*1e10*/  SYNCS.PHASECHK.TRANS64.TRYWAIT P0, [UR33+0x138], R5 ;  /* 0x00013805ff0075a7 */ /* 0x000ea40008001121 */
[----:B--2---:R-:W-:Y:S05]  /*1e20*/  @!P0 BRA `(.L_x_28) ;  /* 0x0000007400008947 */ /* 0x004fea0003800000 */
.L_x_27:
[----:B------:R2:W-:Y:S01]  /*1e30*/  @P5 SYNCS.ARRIVE.TRANS64 RZ, [UR33], R3 ;  /* 0x00000003ffff59a7 */ /* 0x0005e20008000021 */
[----:B------:R-:W-:Y:S02]  /*1e40*/  ULOP3.LUT UR5, UR24, 0x2, URZ, 0xfc, !UPT ;  /* 0x0000000218057892 */ /* 0x000fe4000f8efcff */
[----:B------:R-:W-:Y:S02]  /*1e50*/  UIADD3 UR16, UPT, UPT, UR16, 0x1, URZ ;  /* 0x0000000110107890 */ /* 0x000fe4000fffe0ff */
[----:B------:R-:W-:Y:S02]  /*1e60*/  UISETP.NE.AND UP0, UPT, UR5, 0x2, UPT ;  /* 0x000000020500788c */ /* 0x000fe4000bf05270 */
[----:B------:R-:W-:Y:S07]  /*1e70*/  UISETP.NE.AND UP2, UPT, UR16, 0x1, UPT ;  /* 0x000000011000788c */ /* 0x000fee000bf45270 */
[----:B------:R-:W-:Y:S05]  /*1e80*/  BRA.U UP0, `(.L_x_29) ;  /* 0x0000000100047547 */ /* 0x000fea000b800000 */
[----:B------:R-:W-:Y:S05]  /*1e90*/  BPT.TRAP 0x1 ;  /* 0x000000040000795c */ /* 0x000fea0000300000 */
.L_x_29:
[----:B------:R-:W-:Y:S04]  /*1ea0*/  BSSY.RECONVERGENT B0, `(.L_x_30) ;  /* 0x0000003000007945 */ /* 0x000fe80003800200 */
[----:B------:R-:W-:Y:S05]  /*1eb0*/  @!P4 BRA `(.L_x_31) ;  /* 0x000000000004c947 */ /* 0x000fea0003800000 */
[----:B------:R-:W-:Y:S05]  /*1ec0*/  BPT.TRAP 0x1 ;  /* 0x000000040000795c */ /* 0x000fea0000300000 */
.L_x_31:
[----:B------:R-:W-:Y:S05]  /*1ed0*/  BSYNC.RECONVERGENT B0 ;  /* 0x0000000000007941 */ /* 0x000fea0003800200 */
.L_x_30:
[----:B------:R-:W-:Y:S02]  /*1ee0*/  UIADD3 UR25, UPT, UPT, UR6, 0x1, URZ ;  /* 0x0000000106197890 */ /* 0x000fe4000fffe0ff */
[----:B------:R-:W-:Y:S02]  /*1ef0*/  UIADD3 UR18, UP1, UPT, UR22, 0x80, URZ ;  /* 0x0000008016127890 */ /* 0x000fe4000ff3e0ff */
[----:B------:R-:W-:Y:S02]  /*1f00*/  UISETP.NE.AND UP0, UPT, UR25, 0x27, UPT ;  /* 0x000000271900788c */ /* 0x000fe4000bf05270 */
[----:B------:R-:W-:Y:S02]  /*1f10*/  ULEA UR32, UR6, UR4, 0xc ;  /* 0x0000000406207291 */ /* 0x000fe4000f8e60ff */
[----:B------:R-:W-:Y:S02]  /*1f20*/  USEL UR9, URZ, 0x1, UP0 ;  /* 0x00000001ff097887 */ /* 0x000fe40008000000 */
[----:B------:R-:W-:Y:S02]  /*1f30*/  USEL UR25, UR25, URZ, UP0 ;  /* 0x000000ff19197287 */ /* 0x000fe40008000000 */
[----:B------:R-:W-:Y:S02]  /*1f40*/  ULOP3.LUT UR33, UR33, 0xfefffff8, URZ, 0xc0, !UPT ;  /* 0xfefffff821217892 */ /* 0x000fe4000f8ec0ff */
[----:B------:R-:W-:Y:S01]  /*1f50*/  ULEA UR8, UR25, UR4, 0x3 ;  /* 0x0000000419087291 */ /* 0x000fe2000f8e18ff */
[----:B------:R-:W-:Y:S01]  /*1f60*/  LOP3.LUT R15, R15, UR9, RZ, 0x3c, !PT ;  /* 0x000000090f0f7c12 */ /* 0x000fe2000f8e3cff */
[----:B------:R-:W-:Y:S02]  /*1f70*/  UIADD3.X UR19, UPT, UPT, URZ, UR23, URZ, UP1, !UPT ;  /* 0x00000017ff137290 */ /* 0x000fe40008ffe4ff */
[----:B------:R-:W-:Y:S01]  /*1f80*/  UIADD3 UR32, UPT, UPT, UR32, 0x5400, URZ ;  /* 0x0000540020207890 */ /* 0x000fe2000fffe0ff */
[----:B-1----:R-:W-:Y:S01]  /*1f90*/  SHF.L.U32 R2, R15, 0x1f, RZ ;  /* 0x0000001f0f027819 */ /* 0x002fe200000006ff */
[----:B------:R-:W-:Y:S01]  /*1fa0*/  UIMAD UR5, UR6, 0x500, UR4 ;  /* 0x00000500060578a4 */ /* 0x000fe2000f8e0204 */
[----:B------:R-:W-:Y:S02]  /*1fb0*/  UMOV UR30, 0x0 ;  /* 0x00000000001e7882 */ /* 0x000fe40000000000 */
[----:B------:R4:W1:Y:S01]  /*1fc0*/  SYNCS.PHASECHK.TRANS64.TRYWAIT P0, [UR8+0x138], R2 ;  /* 0x00013802ff0075a7 */ /* 0x0008620008001108 */
[----:B------:R-:W-:Y:S01]  /*1fd0*/  UMOV UR31, 0x10000000 ;  /* 0x10000000001f7882 */ /* 0x000fe20000000000 */
[----:B------:R-:W-:Y:S02]  /*1fe0*/  UIADD3 UR28, UP0, UPT, UR22, 0x180, URZ ;  /* 0x00000180161c7890 */ /* 0x000fe4000ff1e0ff */
[----:B------:R2:W-:Y:S01]  /*1ff0*/  UTMALDG.3D.2CTA [UR32], [UR18], desc[UR30] ;  /* 0x00001e20120075b4 */ /* 0x0005e20008211000 */
[----:B------:R-:W-:Y:S02]  /*2000*/  UIADD3 UR8, UPT, UPT, UR5, 0x2c400, URZ ;  /* 0x0002c40005087890 */ /* 0x000fe4000fffe0ff */
[----:B------:R-:W-:Y:S01]  /*2010*/  UIADD3.X UR29, UPT, UPT, URZ, UR23, URZ, UP0, !UPT ;  /* 0x00000017ff1d7290 */ /* 0x000fe200087fe4ff */
[----:B------:R-:W-:Y:S01]  /*2020*/  UMOV UR10, UR34 ;  /* 0x00000022000a7c82 */ /* 0x000fe20008000000 */
[----:B------:R-:W-:Y:S01]  /*2030*/  UMOV UR12, UR36 ;  /* 0x00000024000c7c82 */ /* 0x000fe20008000000 */
[----:B------:R-:W-:Y:S01]  /*2040*/  UMOV UR9, UR33 ;  /* 0x0000002100097c82 */ /* 0x000fe20008000000 */
[----:B------:R-:W-:Y:S01]  /*2050*/  UMOV UR27, UR15 ;  /* 0x0000000f001b7c82 */ /* 0x000fe20008000000 */
[----:B------:R-:W-:Y:S04]  /*2060*/  UMOV UR6, UR25 ;  /* 0x0000001900067c82 */ /* 0x000fe80008000000 */
[----:B------:R4:W-:Y:S01]  /*2070*/  UTMALDG.3D.2CTA [UR8], [UR28], desc[UR30] ;  /* 0x00001e081c0075b4 */ /* 0x0009e20008211000 */
[----:B--2---:R-:W-:Y:S01]  /*2080*/  UIADD3 UR34, UPT, UPT, UR34, 0x20, URZ ;  /* 0x0000002022227890 */ /* 0x004fe2000fffe0ff */
[----:B------:R-:W-:Y:S11]  /*2090*/  BRA.U UP2, `(.L_x_32) ;  /* 0xfffffffd024c7547 */ /* 0x000ff6000b83ffff */
.L_x_26:
[----:B------:R-:W-:Y:S01]  /*20a0*/  ULEA UR5, UR25, UR4, 0x3 ;  /* 0x0000000419057291 */ /* 0x000fe2000f8e18ff */
[----:B-1--4-:R-:W-:Y:S01]  /*20b0*/  SHF.L.U32 R2, R15, 0x1f, RZ ;  /* 0x0000001f0f027819 */ /* 0x012fe200000006ff */
[----:B------:R-:W-:Y:S01]  /*20c0*/  @!P1 SYNCS.ARRIVE.TRANS64.A1T0 RZ, [UR4+0x288], RZ ;  /* 0x000288ffffff99a7 */ /* 0x000fe20008100004 */
[----:B------:R-:W-:-:S06]  /*20d0*/  UISETP.GT.AND UP0, UPT, UR14, UR13, UPT ;  /* 0x0000000d0e00728c */ /* 0x000fcc000bf04270 */
[----:B--2---:R1:W2:Y:S03]  /*20e0*/  SYNCS.PHASECHK.TRANS64.TRYWAIT P0, [UR5+0x138], R2 ;  /* 0x00013802ff0075a7 */ /* 0x0042a60008001105 */
[----:B------:R-:W-:Y:S05]  /*20f0*/  BRA.U !UP0, `(.L_x_33) ;  /* 0x0000000108c07547 */ /* 0x000fea000b800000 */
[----:B------:R-:W-:Y:S01]  /*2100*/  UIADD3 UR28, UPT, UPT, UR26, UR27, URZ ;  /* 0x0000001b1a1c7290 */ /* 0x000fe2000fffe0ff */
[----:B------:R-:W-:-:S11]  /*2110*/  UMOV UR6, UR25 ;  /* 0x0000001900067c82 */ /* 0x000fd60008000000 */
.L_x_39:
[----:B--2---:R-:W-:Y:S01]  /*2120*/  @P5 MOV R3, 0x2a00 ;  /* 0x00002a0000035802 */ /* 0x004fe20000000f00 */
[----:B------:R-:W-:Y:S01]  /*2130*/  ULEA UR17, UR6, UR4, 0x3 ;  /* 0x0000000406117291 */ /* 0x000fe2000f8e18ff */
[----:B-12---:R-:W-:Y:S11]  /*2140*/  @P0 BRA `(.L_x_34) ;  /* 0x00000000000c0947 */ /* 0x006ff60003800000 */
[----:B------:R-:W-:Y:S04]  /*2150*/  SHF.L.U32 R5, R15, 0x1f, RZ ;  /* 0x0000001f0f057819 */ /* 0x000fe800000006ff */
[----:B------:R-:W2:Y:S02]  /*2160*/  SYNCS.PHASECHK.TRANS64.TRYWAIT P0, [UR17+0x138], R5 ;  /* 0x00013805ff0075a7 */ /* 0x000ea40008001111 */
[----:B--2---:R-:W-:Y:S05]  /*2170*/  @!P0 BRA `(.L_x_35) ;  /* 0x0000007000448947 */ /* 0x004fea0003800000 */
.L_x_34:
[----:B------:R2:W-:Y:S01]  /*2180*/  @P5 SYNCS.ARRIVE.TRANS64 RZ, [UR17], R3 ;  /* 0x00000003ffff59a7 */ /* 0x0005e20008000011 */
[----:B------:R-:W-:Y:S04]  /*2190*/  ULOP3.LUT UR5, UR24, 0x2, URZ, 0xfc, !UPT ;  /* 0x0000000218057892 */ /* 0x000fe8000f8efcff */
[----:B------:R-:W-:Y:S09]  /*21a0*/  UISETP.NE.AND UP0, UPT, UR5, 0x2, UPT ;  /* 0x000000020500788c */ /* 0x000ff2000bf05270 */
[----:B------:R-:W-:Y:S05]  /*21b0*/  BRA.U UP0, `(.L_x_36) ;  /* 0x0000000100047547 */ /* 0x000fea000b800000 */
[----:B------:R-:W-:Y:S05]  /*21c0*/  BPT.TRAP 0x1 ;  /* 0x000000040000795c */ /* 0x000fea0000300000 */
.L_x_36:
[----:B------:R-:W-:Y:S04]  /*21d0*/  BSSY.RECONVERGENT B0, `(.L_x_37) ;  /* 0x0000003000007945 */ /* 0x000fe80003800200 */
[----:B------:R-:W-:Y:S05]  /*21e0*/  @!P4 BRA `(.L_x_38) ;  /* 0x000000000004c947 */ /* 0x000fea0003800000 */
[----:B------:R-:W-:Y:S05]  /*21f0*/  BPT.TRAP 0x1 ;  /* 0x000000040000795c */ /* 0x000fea0000300000 */
.L_x_38:
[----:B------:R-:W-:Y:S05]  /*2200*/  BSYNC.RECONVERGENT B0 ;  /* 0x0000000000007941 */ /* 0x000fea0003800200 */
.L_x_37:
[----:B------:R-:W-:Y:S02]  /*2210*/  UIADD3 UR25, UPT, UPT, UR6, 0x1, URZ ;  /* 0x0000000106197890 */ /* 0x000fe4000fffe0ff */
[----:B------:R-:W-:Y:S02]  /*2220*/  ULEA UR16, UR6, UR4, 0xc ;  /* 0x0000000406107291 */ /* 0x000fe4000f8e60ff */
[----:B------:R-:W-:Y:S02]  /*2230*/  UISETP.NE.AND UP0, UPT, UR25, 0x27, UPT ;  /* 0x000000271900788c */ /* 0x000fe4000bf05270 */
[----:B------:R-:W-:Y:S02]  /*2240*/  UIADD3 UR38, UP1, UPT, UR22, 0x80, URZ ;  /* 0x0000008016267890 */ /* 0x000fe4000ff3e0ff */
[----:B------:R-:W-:Y:S02]  /*2250*/  USEL UR9, URZ, 0x1, UP0 ;  /* 0x00000001ff097887 */ /* 0x000fe40008000000 */
[----:B------:R-:W-:Y:S02]  /*2260*/  USEL UR25, UR25, URZ, UP0 ;  /* 0x000000ff19197287 */ /* 0x000fe40008000000 */
[----:B------:R-:W-:Y:S02]  /*2270*/  ULOP3.LUT UR17, UR17, 0xfefffff8, URZ, 0xc0, !UPT ;  /* 0xfefffff811117892 */ /* 0x000fe4000f8ec0ff */
[----:B------:R-:W-:Y:S01]  /*2280*/  ULEA UR8, UR25, UR4, 0x3 ;  /* 0x0000000419087291 */ /* 0x000fe2000f8e18ff */
[----:B------:R-:W-:Y:S01]  /*2290*/  LOP3.LUT R15, R15, UR9, RZ, 0x3c, !PT ;  /* 0x000000090f0f7c12 */ /* 0x000fe2000f8e3cff */
[----:B------:R-:W-:Y:S02]  /*22a0*/  USHF.L.U32 UR18, UR27, 0x5, URZ ;  /* 0x000000051b127899 */ /* 0x000fe400080006ff */
[----:B------:R-:W-:Y:S01]  /*22b0*/  UIADD3 UR16, UPT, UPT, UR16, 0x5400, URZ ;  /* 0x0000540010107890 */ /* 0x000fe2000fffe0ff */
[----:B-1----:R-:W-:Y:S01]  /*22c0*/  SHF.L.U32 R2, R15, 0x1f, RZ ;  /* 0x0000001f0f027819 */ /* 0x002fe200000006ff */
[----:B------:R-:W-:Y:S02]  /*22d0*/  UIADD3.X UR39, UPT, UPT, URZ, UR23, URZ, UP1, !UPT ;  /* 0x00000017ff277290 */ /* 0x000fe40008ffe4ff */
[----:B------:R-:W-:Y:S01]  /*22e0*/  UIMAD UR5, UR6, 0x500, UR4 ;  /* 0x00000500060578a4 */ /* 0x000fe2000f8e0204 */
[----:B------:R4:W1:Y:S01]  /*22f0*/  SYNCS.PHASECHK.TRANS64.TRYWAIT P0, [UR8+0x138], R2 ;  /* 0x00013802ff0075a7 */ /* 0x0008620008001108 */
[----:B------:R-:W-:Y:S02]  /*2300*/  UIADD3 UR32, UP0, UPT, UR22, 0x180, URZ ;  /* 0x0000018016207890 */ /* 0x000fe4000ff1e0ff */
[----:B------:R-:W-:Y:S01]  /*2310*/  UIADD3 UR8, UPT, UPT, UR5, 0x2c400, URZ ;  /* 0x0002c40005087890 */ /* 0x000fe2000fffe0ff */
[----:B------:R-:W-:Y:S01]  /*2320*/  UMOV UR30, 0x0 ;  /* 0x00000000001e7882 */ /* 0x000fe20000000000 */
[----:B------:R-:W-:Y:S01]  /*2330*/  UMOV UR31, 0x10000000 ;  /* 0x10000000001f7882 */ /* 0x000fe20000000000 */
[----:B------:R-:W-:Y:S01]  /*2340*/  UMOV UR19, UR35 ;  /* 0x0000002300137c82 */ /* 0x000fe20008000000 */
[----:B------:R-:W-:Y:S01]  /*2350*/  UMOV UR20, UR36 ;  /* 0x0000002400147c82 */ /* 0x000fe20008000000 */
[----:B------:R-:W-:Y:S01]  /*2360*/  UIADD3.X UR33, UPT, UPT, URZ, UR23, URZ, UP0, !UPT ;  /* 0x00000017ff217290 */ /* 0x000fe200087fe4ff */
[----:B------:R4:W-:Y:S01]  /*2370*/  UTMALDG.3D.2CTA [UR16], [UR38], desc[UR30] ;  /* 0x00001e10260075b4 */ /* 0x0009e20008211000 */
[----:B------:R-:W-:Y:S01]  /*2380*/  UIADD3 UR27, UPT, UPT, UR27, 0x1, URZ ;  /* 0x000000011b1b7890 */ /* 0x000fe2000fffe0ff */
[----:B------:R-:W-:Y:S01]  /*2390*/  UMOV UR12, UR36 ;  /* 0x00000024000c7c82 */ /* 0x000fe20008000000 */
[----:B------:R-:W-:Y:S01]  /*23a0*/  UMOV UR9, UR17 ;  /* 0x0000001100097c82 */ /* 0x000fe20008000000 */
[----:B------:R-:W-:Y:S01]  /*23b0*/  UMOV UR10, UR18 ;  /* 0x00000012000a7c82 */ /* 0x000fe20008000000 */
[----:B------:R-:W-:Y:S03]  /*23c0*/  UISETP.NE.AND UP0, UPT, UR27, UR28, UPT ;  /* 0x0000001c1b00728c */ /* 0x000fe6000bf05270 */
[----:B------:R4:W-:Y:S01]  /*23d0*/  UTMALDG.3D.2CTA [UR8], [UR32], desc[UR30] ;  /* 0x00001e08200075b4 */ /* 0x0009e20008211000 */
[----:B------:R-:W-:Y:S05]  /*23e0*/  UMOV UR6, UR25 ;  /* 0x0000001900067c82 */ /* 0x000fea0008000000 */
[----:B----4-:R-:W-:Y:S05]  /*23f0*/  BRA.U UP0, `(.L_x_39) ;  /* 0xfffffffd00487547 */ /* 0x010fea000b83ffff */
.L_x_33:
[----:B-1----:R-:W-:Y:S01]  /*2400*/  LEA R2, R14, UR4, 0x3 ;  /* 0x000000040e027c11 */ /* 0x002fe2000f8e18ff */
[----:B------:R-:W-:Y:S01]  /*2410*/  NOP ;  /* 0x0000000000007918 */ /* 0x000fe20000000000 */
[----:B--2---:R-:W-:Y:S02]  /*2420*/  SHF.L.U32 R3, R12, 0x1f, RZ ;  /* 0x0000001f0c037819 */ /* 0x004fe400000006ff */
[----:B------:R-:W-:Y:S02]  /*2430*/  LEA R4, R14, UR4, 0x4 ;  /* 0x000000040e047c11 */ /* 0x000fe4000f8e20ff */
[----:B------:R-:W1:Y:S02]  /*2440*/  SYNCS.PHASECHK.TRANS64.TRYWAIT P0, [R2+URZ+0x290], R3 ;  /* 0x00029003020075a7 */ /* 0x000e6400080011ff */
[----:B-1----:R-:W-:Y:S05]  /*2450*/  @!P0 BRA `(.L_x_40) ;  /* 0x0000006c00a48947 */ /* 0x002fea0003800000 */
.L_x_151:
[----:B------:R-:W2:Y:S01]  /*2460*/  LDS.128 R4, [R4+0x320] ;  /* 0x0003200004047984 */ /* 0x000ea20000000c00 */
[----:B------:R-:W-:Y:S01]  /*2470*/  ISETP.GE.AND P0, PT, R92, 0x1, PT ;  /* 0x000000015c00780c */ /* 0x000fe20003f06270 */
[----:B-1----:R-:W-:Y:S01]  /*2480*/  VIADD R2, R2, 0x2a0 ;  /* 0x000002a002027836 */ /* 0x002fe20000000000 */
[----:B------:R-:W-:Y:S01]  /*2490*/  @!PT LDS RZ, [RZ] ;  /* 0x00000000fffff984 */ /* 0x000fe20000000800 */
[----:B------:R-:W-:Y:S01]  /*24a0*/  @!PT LDS RZ, [RZ] ;  /* 0x00000000fffff984 */ /* 0x000fe20000000800 */
[----:B------:R-:W-:Y:S01]  /*24b0*/  @!PT LDS RZ, [RZ] ;  /* 0x00000000fffff984 */ /* 0x000fe20000000800 */
[----:B------:R-:W-:Y:S01]  /*24c0*/  @!PT LDS RZ, [RZ] ;  /* 0x00000000fffff984 */ /* 0x000fe20000000800 */
[----:B------:R1:W-:Y:S06]  /*24d0*/  MEMBAR.ALL.CTA ;  /* 0x0000000000007992 */ /* 0x0003ec0000008000 */
[----:B-1----:R-:W1:Y:S01]  /*24e0*/  FENCE.VIEW.ASYNC.S ;  /* 0x00000000000073c6 */ /* 0x002e620000000000 */
[----:B------:R-:W-:-:S04]  /*24f0*/  PRMT R2, RZ, 0x654, R2 ;  /* 0x00000654ff027816 */ /* 0x000fc80000000002 */
[----:B-1----:R1:W-:Y:S01]  /*2500*/  SYNCS.ARRIVE.TRANS64.RED.A1T0 RZ, [R2+URZ], RZ ;  /* 0x000000ff02ff79a7 */ /* 0x0023e200081004ff */
[----:B--2---:R-:W-:-:S13]  /*2510*/  LOP3.LUT P2, RZ, R6, 0x1, RZ, 0xc0, !PT ;  /* 0x0000000106ff7812 */ /* 0x004fda000784c0ff */
[----:B------:R-:W-:Y:S01]  /*2520*/  @P2 SHF.R.U32.HI R3, RZ, 0x10, R5 ;  /* 0x00000010ff032819 */ /* 0x000fe20000011605 */
[----:B------:R-:W-:Y:S01]  /*2530*/  VOTEU.ANY UP0, P2 ;  /* 0x0000000000ff7886 */ /* 0x000fe20001000100 */
[----:B------:R-:W-:Y:S02]  /*2540*/  @P2 MOV R13, R4 ;  /* 0x00000004000d2202 */ /* 0x000fe40000000f00 */
[----:B------:R-:W-:Y:S02]  /*2550*/  @P2 R2UR.BROADCAST UR5, R3 ;  /* 0x00000000030522ca */ /* 0x000fe400008e0000 */
[----:B------:R-:W-:-:S11]  /*2560*/  @P2 LOP3.LUT R11, R5, 0xffff, RZ, 0xc0, !PT ;  /* 0x0000ffff050b2812 */ /* 0x000fd600078ec0ff */
[----:B------:R-:W-:Y:S01]  /*2570*/  @UP0 UMOV UR36, UR5 ;  /* 0x0000000500240c82 */ /* 0x000fe20008000000 */
[----:B-1----:R-:W-:Y:S05]  /*2580*/  @!P0 BRA `(.L_x_41) ;  /* 0x0000000000b88947 */ /* 0x002fea0003800000 */
[----:B------:R-:W3:Y:S01]  /*2590*/  LDC.64 R4, c[0x0][0xb18] ;  /* 0x0002c600ff047b82 */ /* 0x000ee20000000a00 */
[----:B------:R-:W-:-:S07]  /*25a0*/  ISETP.NE.AND P3, PT, R92, 0x1, PT ;  /* 0x000000015c00780c */ /* 0x000fce0003f65270 */
[----:B------:R-:W1:Y:S08]  /*25b0*/  LDC.64 R6, c[0x0][0xb10] ;  /* 0x0002c400ff067b82 */ /* 0x000e700000000a00 */
[----:B------:R-:W2:Y:S08]  /*25c0*/  LDC R17, c[0x0][0xb20] ;  /* 0x0002c800ff117b82 */ /* 0x000eb00000000800 */
[----:B------:R-:W4:Y:S01]  /*25d0*/  LDC R20, c[0x0][0xb0c] ;  /* 0x0002c300ff147b82 */ /* 0x000f220000000800 */
[----:B---3--:R-:W-:Y:S01]  /*25e0*/  IMAD.HI.U32 R24, R0, R5, RZ ;  /* 0x0000000500187227 */ /* 0x008fe200078e00ff */
[----:B------:R-:W-:-:S06]  /*25f0*/  ISETP.NE.AND P0, PT, R4, 0x1, PT ;  /* 0x000000010400780c */ /* 0x000fcc0003f05270 */
[----:B------:R-:W3:Y:S01]  /*2600*/  LDC.64 R2, c[0x0][0xb28] ;  /* 0x0002ca00ff027b82 */ /* 0x000ee20000000a00 */
[----:B-1----:R-:W-:-:S04]  /*2610*/  IMAD.HI.U32 R22, R9, R6, RZ ;  /* 0x0000000609167227 */ /* 0x002fc800078e00ff */
[----:B------:R-:W-:Y:S01]  /*2620*/  IMAD.HI.U32 R26, R13, R6, RZ ;  /* 0x000000060d1a7227 */ /* 0x000fe200078e00ff */
[----:B------:R-:W-:Y:S02]  /*2630*/  SHF.R.U32.HI R22, RZ, R7, R22 ;  /* 0x00000007ff167219 */ /* 0x000fe40000011616 */
[----:B--2---:R-:W-:Y:S01]  /*2640*/  SHF.R.U32.HI R19, RZ, R17, R24 ;  /* 0x00000011ff137219 */ /* 0x004fe20000011618 */
[----:B------:R-:W-:Y:S01]  /*2650*/  IMAD.HI.U32 R24, R11, R5, RZ ;  /* 0x000000050b187227 */ /* 0x000fe200078e00ff */
[----:B------:R-:W-:Y:S02]  /*2660*/  SHF.R.U32.HI R26, RZ, R7, R26 ;  /* 0x00000007ff1a7219 */ /* 0x000fe4000001161a */
[----:B------:R-:W-:Y:S02]  /*2670*/  SEL R19, R0, R19, !P0 ;  /* 0x0000001300137207 */ /* 0x000fe40004000000 */
[----:B------:R-:W-:Y:S02]  /*2680*/  SHF.R.U32.HI R24, RZ, R17, R24 ;  /* 0x00000011ff187219 */ /* 0x000fe40000011618 */
[----:B----4-:R-:W-:-:S02]  /*2690*/  ISETP.NE.AND P1, PT, R20, 0x1, PT ;  /* 0x000000011400780c */ /* 0x010fc40003f25270 */
[----:B------:R-:W-:Y:S02]  /*26a0*/  SEL R5, R11, R24, !P0 ;  /* 0x000000180b057207 */ /* 0x000fe40004000000 */
[----:B------:R-:W-:Y:S02]  /*26b0*/  SEL R21, R9, R22, !P1 ;  /* 0x0000001609157207 */ /* 0x000fe40004800000 */
[----:B------:R-:W-:Y:S01]  /*26c0*/  SEL R7, R13, R26, !P1 ;  /* 0x0000001a0d077207 */ /* 0x000fe20004800000 */
[----:B---3--:R-:W-:Y:S01]  /*26d0*/  IMAD.HI.U32 R22, R19, R2, RZ ;  /* 0x0000000213167227 */ /* 0x008fe200078e00ff */
[----:B------:R-:W-:-:S03]  /*26e0*/  IADD3 R17, PT, PT, -R5, RZ, RZ ;  /* 0x000000ff05117210 */ /* 0x000fc60007ffe1ff */
        /* <DEDUP_REMOVED lines=11> */
[----:B------:R-:W-:-:S04]  /*27a0*/  @!P0 IMAD.HI.U32 R22, R7, R2, RZ ;  /* 0x0000000207168227 */ /* 0x000fc800078e00ff */
[----:B------:R-:W-:Y:S01]  /*27b0*/  IMAD.MOV R2, RZ, RZ, -R6 ;  /* 0x000000ffff027224 */ /* 0x000fe200078e0a06 */
[----:B------:R-:W-:-:S03]  /*27c0*/  @!P0 SHF.R.U32.HI R22, RZ, R3, R22 ;  /* 0x00000003ff168219 */ /* 0x000fc60000011616 */
[----:B------:R-:W-:Y:S01]  /*27d0*/  IMAD R2, R92, R2, R5 ;  /* 0x000000025c027224 */ /* 0x000fe200078e0205 */
        /* <DEDUP_REMOVED lines=9> */
.L_x_41:
[----:B------:R-:W1:Y:S02]  /*2870*/  LDCU UR5, c[0x0][0xb30] ;  /* 0x00016600ff0577ac */ /* 0x000e640008000800 */
[----:B-1----:R-:W-:-:S09]  /*2880*/  UISETP.NE.AND UP0, UPT, UR5, 0x1, UPT ;  /* 0x000000010500788c */ /* 0x002fd2000bf05270 */
[----:B------:R-:W-:Y:S05]  /*2890*/  BRA.U UP0, `(.L_x_42) ;  /* 0x0000000100407547 */ /* 0x000fea000b800000 */
[----:B------:R-:W1:Y:S08]  /*28a0*/  LDC.64 R4, c[0x0][0xb10] ;  /* 0x0002c400ff047b82 */ /* 0x000e700000000a00 */
[----:B------:R-:W2:Y:S08]  /*28b0*/  LDC.64 R2, c[0x0][0xb18] ;  /* 0x0002c600ff027b82 */ /* 0x000eb00000000a00 */
[----:B------:R-:W4:Y:S08]  /*28c0*/  LDC R6, c[0x0][0xb20] ;  /* 0x0002c800ff067b82 */ /* 0x000f300000000800 */
[----:B------:R-:W3:Y:S01]  /*28d0*/  LDC R20, c[0x0][0xb0c] ;  /* 0x0002c300ff147b82 */ /* 0x000ee20000000800 */
[----:B-1----:R-:W-:-:S05]  /*28e0*/  IMAD.HI.U32 R4, R13, R4, RZ ;  /* 0x000000040d047227 */ /* 0x002fca00078e00ff */
[----:B------:R-:W-:Y:S01]  /*28f0*/  SHF.R.U32.HI R4, RZ, R5, R4 ;  /* 0x00000005ff047219 */ /* 0x000fe20000011604 */
[----:B--2---:R-:W-:Y:S01]  /*2900*/  IMAD.HI.U32 R3, R11, R3, RZ ;  /* 0x000000030b037227 */ /* 0x004fe200078e00ff */
[----:B------:R-:W-:-:S04]  /*2910*/  ISETP.NE.AND P0, PT, R2, 0x1, PT ;  /* 0x000000010200780c */ /* 0x000fc80003f05270 */
[----:B----4-:R-:W-:-:S04]  /*2920*/  SHF.R.U32.HI R6, RZ, R6, R3 ;  /* 0x00000006ff067219 */ /* 0x010fc80000011603 */
[----:B------:R-:W-:Y:S02]  /*2930*/  SEL R3, R11, R6, !P0 ;  /* 0x000000060b037207 */ /* 0x000fe40004000000 */
[----:B---3--:R-:W-:-:S04]  /*2940*/  ISETP.NE.AND P1, PT, R20, 0x1, PT ;  /* 0x000000011400780c */ /* 0x008fc80003f25270 */
[----:B------:R-:W-:-:S05]  /*2950*/  SEL R4, R13, R4, !P1 ;  /* 0x000000040d047207 */ /* 0x000fca0004800000 */
[----:B------:R-:W-:Y:S02]  /*2960*/  IMAD.IADD R5, R3, 0x1, -R4 ;  /* 0x0000000103057824 */ /* 0x000fe400078e0a04 */
[----:B------:R-:W-:Y:S02]  /*2970*/  IMAD.IADD R3, R4, 0x1, -R3 ;  /* 0x0000000104037824 */ /* 0x000fe400078e0a03 */
[----:B------:R-:W-:Y:S02]  /*2980*/  IMAD R13, R5, R20, R13 ;  /* 0x00000014050d7224 */ /* 0x000fe400078e020d */
[----:B------:R-:W-:-:S07]  /*2990*/  IMAD R11, R3, R2, R11 ;  /* 0x00000002030b7224 */ /* 0x000fce00078e020b */
.L_x_42:
[----:B------:R-:W-:Y:S01]  /*29a0*/  VIADD R14, R14, 0x1 ;  /* 0x000000010e0e7836 */ /* 0x000fe20000000000 */
[----:B------:R-:W-:Y:S01]  /*29b0*/  PLOP3.LUT P1, PT, PT, PT, PT, 0x80, 0x8 ;  /* 0x000000000008781c */ /* 0x000fe20003f2f070 */
[----:B------:R-:W-:Y:S02]  /*29c0*/  IMAD.IADD R187, R13, 0x1, R196 ;  /* 0x000000010dbb7824 */ /* 0x000fe400078e02c4 */
[----:B------:R-:W-:Y:S01]  /*29d0*/  IMAD.IADD R197, R11, 0x1, R186 ;  /* 0x000000010bc57824 */ /* 0x000fe200078e02ba */
[----:B------:R-:W-:-:S04]  /*29e0*/  ISETP.NE.AND P0, PT, R14, 0x2, PT ;  /* 0x000000020e00780c */ /* 0x000fc80003f05270 */
[----:B------:R-:W-:Y:S02]  /*29f0*/  SEL R3, RZ, 0x1, P0 ;  /* 0x00000001ff037807 */ /* 0x000fe40000000000 */
[----:B------:R-:W-:Y:S02]  /*2a00*/  SEL R14, R14, RZ, P0 ;  /* 0x000000ff0e0e7207 */ /* 0x000fe40000000000 */
[----:B------:R-:W-:Y:S01]  /*2a10*/  LOP3.LUT R12, R12, R3, RZ, 0x3c, !PT ;  /* 0x000000030c0c7212 */ /* 0x000fe200078e3cff */
[----:B------:R-:W-:Y:S06]  /*2a20*/  @P2 BRA `(.L_x_43) ;  /* 0xfffffff000582947 */ /* 0x000fec000383ffff */
[----:B------:R-:W-:Y:S01]  /*2a30*/  UIADD3 UR4, UPT, UPT, UR4, 0x138, URZ ;  /* 0x0000013804047890 */ /* 0x000fe2000fffe0ff */
[----:B------:R-:W-:-:S03]  /*2a40*/  SHF.L.U32 R3, R15, 0x1f, RZ ;  /* 0x0000001f0f037819 */ /* 0x000fc600000006ff */
[----:B------:R-:W-:-:S09]  /*2a50*/  ULEA UR5, UR25, UR4, 0x3 ;  /* 0x0000000419057291 */ /* 0x000fd2000f8e18ff */
[----:B------:R-:W1:Y:S02]  /*2a60*/  SYNCS.PHASECHK.TRANS64.TRYWAIT P0, [UR5], R3 ;  /* 0x00000003ff0075a7 */ /* 0x000e640008001105 */
[----:B-1----:R-:W-:Y:S05]  /*2a70*/  @!P0 BRA `(.L_x_44) ;  /* 0x0000006800308947 */ /* 0x002fea0003800000 */
.L_x_153:
[----:B------:R-:W-:-:S04]  /*2a80*/  UIADD3 UR6, UPT, UPT, UR25, 0x1, URZ ;  /* 0x0000000119067890 */ /* 0x000fc8000fffe0ff */
[----:B------:R-:W-:-:S04]  /*2a90*/  UISETP.NE.AND UP0, UPT, UR6, 0x27, UPT ;  /* 0x000000270600788c */ /* 0x000fc8000bf05270 */
[----:B------:R-:W-:Y:S02]  /*2aa0*/  USEL UR7, URZ, 0x1, UP0 ;  /* 0x00000001ff077887 */ /* 0x000fe40008000000 */
[----:B------:R-:W-:-:S04]  /*2ab0*/  USEL UR6, UR6, URZ, UP0 ;  /* 0x000000ff06067287 */ /* 0x000fc80008000000 */
[----:B------:R-:W-:Y:S01]  /*2ac0*/  ULEA UR5, UR6, UR4, 0x3 ;  /* 0x0000000406057291 */ /* 0x000fe2000f8e18ff */
[----:B------:R-:W-:-:S04]  /*2ad0*/  LOP3.LUT R2, R15, UR7, RZ, 0x3c, !PT ;  /* 0x000000070f027c12 */ /* 0x000fc8000f8e3cff */
[----:B-1----:R-:W-:-:S04]  /*2ae0*/  SHF.L.U32 R3, R2, 0x1f, RZ ;  /* 0x0000001f02037819 */ /* 0x002fc800000006ff */
[----:B------:R-:W1:Y:S02]  /*2af0*/  SYNCS.PHASECHK.TRANS64.TRYWAIT P0, [UR5], R3 ;  /* 0x00000003ff0075a7 */ /* 0x000e640008001105 */
[----:B-1----:R-:W-:Y:S05]  /*2b00*/  @!P0 BRA `(.L_x_45) ;  /* 0x0000006800248947 */ /* 0x002fea0003800000 */
.L_x_155:
        /* <DEDUP_REMOVED lines=9> */
.L_x_157:
        /* <DEDUP_REMOVED lines=9> */
.L_x_159:
        /* <DEDUP_REMOVED lines=9> */
.L_x_161:
        /* <DEDUP_REMOVED lines=9> */
.L_x_163:
        /* <DEDUP_REMOVED lines=9> */
.L_x_165:
        /* <DEDUP_REMOVED lines=9> */
.L_x_167:
        /* <DEDUP_REMOVED lines=9> */
.L_x_169:
        /* <DEDUP_REMOVED lines=9> */
.L_x_171:
        /* <DEDUP_REMOVED lines=9> */
.L_x_173:
        /* <DEDUP_REMOVED lines=9> */
.L_x_175:
        /* <DEDUP_REMOVED lines=9> */
.L_x_177:
        /* <DEDUP_REMOVED lines=9> */
.L_x_179:
        /* <DEDUP_REMOVED lines=9> */
.L_x_181:
        /* <DEDUP_REMOVED lines=9> */
.L_x_183:
        /* <DEDUP_REMOVED lines=9> */
.L_x_185:
        /* <DEDUP_REMOVED lines=9> */
.L_x_187:
        /* <DEDUP_REMOVED lines=9> */
.L_x_189:
        /* <DEDUP_REMOVED lines=9> */
.L_x_191:
        /* <DEDUP_REMOVED lines=9> */
.L_x_193:
        /* <DEDUP_REMOVED lines=9> */
.L_x_195:
        /* <DEDUP_REMOVED lines=9> */
.L_x_197:
        /* <DEDUP_REMOVED lines=9> */
.L_x_199:
        /* <DEDUP_REMOVED lines=9> */
.L_x_201:
        /* <DEDUP_REMOVED lines=9> */
.L_x_203:
        /* <DEDUP_REMOVED lines=9> */
.L_x_205:
        /* <DEDUP_REMOVED lines=9> */
.L_x_207:
        /* <DEDUP_REMOVED lines=9> */
.L_x_209:
        /* <DEDUP_REMOVED lines=9> */
.L_x_211:
        /* <DEDUP_REMOVED lines=9> */
.L_x_213:
        /* <DEDUP_REMOVED lines=9> */
.L_x_215:
        /* <DEDUP_REMOVED lines=9> */
.L_x_217:
        /* <DEDUP_REMOVED lines=9> */
.L_x_219:
        /* <DEDUP_REMOVED lines=9> */
.L_x_221:
        /* <DEDUP_REMOVED lines=9> */
.L_x_223:
        /* <DEDUP_REMOVED lines=9> */
.L_x_225:
        /* <DEDUP_REMOVED lines=9> */
.L_x_227:
[----:B------:R-:W-:-:S04]  /*3f50*/  UIADD3 UR6, UPT, UPT, UR6, 0x1, URZ ;  /* 0x0000000106067890 */ /* 0x000fc8000fffe0ff */
[----:B------:R-:W-:-:S04]  /*3f60*/  UISETP.NE.AND UP0, UPT, UR6, 0x27, UPT ;  /* 0x000000270600788c */ /* 0x000fc8000bf05270 */
[----:B------:R-:W-:Y:S02]  /*3f70*/  USEL UR5, URZ, 0x1, UP0 ;  /* 0x00000001ff057887 */ /* 0x000fe40008000000 */
[----:B------:R-:W-:-:S04]  /*3f80*/  USEL UR6, UR6, URZ, UP0 ;  /* 0x000000ff06067287 */ /* 0x000fc80008000000 */
[----:B------:R-:W-:Y:S01]  /*3f90*/  ULEA UR6, UR6, UR4, 0x3 ;  /* 0x0000000406067291 */ /* 0x000fe2000f8e18ff */
[----:B-1----:R-:W-:-:S04]  /*3fa0*/  LOP3.LUT R3, R2, UR5, RZ, 0x3c, !PT ;  /* 0x0000000502037c12 */ /* 0x002fc8000f8e3cff */
[----:B------:R-:W-:Y:S01]  /*3fb0*/  SHF.L.U32 R3, R3, 0x1f, RZ ;  /* 0x0000001f03037819 */ /* 0x000fe200000006ff */
[----:B---3--:R-:W-:-:S07]  /*3fc0*/  IMAD.U32 R0, RZ, RZ, UR6 ;  /* 0x00000006ff007e24 */ /* 0x008fce000f8e00ff */
.L_x_82:
[----:B-1----:R1:W2:Y:S02]  /*3fd0*/  SYNCS.PHASECHK.TRANS64.TRYWAIT P0, [R0+URZ], R3 ;  /* 0x00000003000075a7 */ /* 0x0022a400080011ff */
[----:B--2---:R-:W-:Y:S05]  /*3fe0*/  @!P0 NANOSLEEP.SYNCS 0x989680 ;  /* 0x009896800000895d */ /* 0x004fea0003900000 */
[----:B------:R-:W2:Y:S02]  /*3ff0*/  @!P0 SYNCS.PHASECHK.TRANS64 P0, [R0+URZ], R3 ;  /* 0x00000003000085a7 */ /* 0x000ea400080010ff */
[----:B--2---:R-:W-:Y:S05]  /*4000*/  @P0 EXIT ;  /* 0x000000000000094d */ /* 0x004fea0003800000 */
[----:B------:R-:W-:Y:S05]  /*4010*/  BRA `(.L_x_82) ;  /* 0xfffffffc00ec7947 */ /* 0x000fea000383ffff */
.L_x_23:
[----:B------:R-:W-:-:S04]  /*4020*/  UISETP.NE.AND UP1, UPT, UR37, URZ, UPT ;  /* 0x000000ff2500728c */ /* 0x000fc8000bf25270 */
[----:B------:R-:W-:-:S09]  /*4030*/  UISETP.NE.OR UP1, UPT, UR10, 0x1, UP1 ;  /* 0x000000010a00788c */ /* 0x000fd20008f25670 */
[----:B------:R-:W-:Y:S05]  /*4040*/  BRA.U UP1, `(.L_x_83) ;  /* 0x00000005014c7547 */ /* 0x000fea000b800000 */
[----:B------:R-:W-:Y:S01]  /*4050*/  HFMA2 R3, -RZ, RZ, 0, 0 ;  /* 0x00000000ff037431 */ /* 0x000fe200000001ff */
[----:B------:R-:W-:Y:S01]  /*4060*/  ISETP.GE.U32.AND P2, PT, R5, 0x2, PT ;  /* 0x000000020500780c */ /* 0x000fe20003f46070 */
[----:B------:R-:W-:Y:S01]  /*4070*/  IMAD.MOV.U32 R12, RZ, RZ, 0x1 ;  /* 0x00000001ff0c7424 */ /* 0x000fe200078e00ff */
[----:B------:R-:W-:Y:S01]  /*4080*/  CS2R R6, SRZ ;  /* 0x0000000000067805 */ /* 0x000fe2000001ff00 */
[----:B------:R-:W-:Y:S01]  /*4090*/  IMAD.MOV.U32 R4, RZ, RZ, RZ ;  /* 0x000000ffff047224 */ /* 0x000fe200078e00ff */
[----:B------:R-:W-:Y:S01]  /*40a0*/  UMOV UR4, 0x400 ;  /* 0x0000040000047882 */ /* 0x000fe20000000000 */
[----:B------:R-:W-:Y:S01]  /*40b0*/  UMOV UR6, URZ ;  /* 0x000000ff00067c82 */ /* 0x000fe20008000000 */
[----:B------:R-:W-:-:S12]  /*40c0*/  ULEA UR37, UR37, UR4, 0x18 ;  /* 0x0000000425257291 */ /* 0x000fd8000f8ec0ff */
.L_x_87:
[----:B------:R-:W-:Y:S02]  /*40d0*/  LEA R0, R3, UR37, 0x3 ;  /* 0x0000002503007c11 */ /* 0x000fe4000f8e18ff */
[----:B------:R-:W-:-:S03]  /*40e0*/  SHF.L.U32 R9, R4, 0x1f, RZ ;  /* 0x0000001f04097819 */ /* 0x000fc600000006ff */
[----:B------:R-:W-:Y:S01]  /*40f0*/  VIADD R8, R0, 0x300 ;  /* 0x0000030000087836 */ /* 0x000fe20000000000 */
[----:B------:R-:W1:Y:S02]  /*4100*/  SYNCS.PHASECHK.TRANS64.TRYWAIT P0, [R0+URZ+0x2f0], R9 ;  /* 0x0002f009000075a7 */ /* 0x000e6400080011ff */
[----:B-1----:R-:W-:Y:S05]  /*4110*/  @!P0 BRA `(.L_x_84) ;  /* 0x0000006000188947 */ /* 0x002fea0003800000 */
.L_x_228:
[----:B------:R-:W-:Y:S01]  /*4120*/  ULEA UR5, UR6, UR37, 0x3 ;  /* 0x0000002506057291 */ /* 0x000fe2000f8e18ff */
[----:B------:R-:W-:Y:S01]  /*4130*/  PRMT R8, RZ, 0x654, R8 ;  /* 0x00000654ff087816 */ /* 0x000fe20000000008 */
[----:B-1----:R-:W-:Y:S01]  /*4140*/  @!P2 IMAD.MOV.U32 R9, RZ, RZ, 0x10 ;  /* 0x00000010ff09a424 */ /* 0x002fe200078e00ff */
[----:B------:R-:W-:Y:S01]  /*4150*/  SHF.L.U32 R11, R12, 0x1f, RZ ;  /* 0x0000001f0c0b7819 */ /* 0x000fe200000006ff */
[----:B------:R-:W-:Y:S01]  /*4160*/  UIADD3 UR4, UPT, UPT, UR5, 0x290, URZ ;  /* 0x0000029005047890 */ /* 0x000fe2000fffe0ff */
[----:B------:R1:W-:Y:S05]  /*4170*/  SYNCS.ARRIVE.TRANS64.RED.A1T0 RZ, [R8+URZ], RZ ;  /* 0x000000ff08ff79a7 */ /* 0x0003ea00081004ff */
[----:B------:R-:W-:Y:S01]  /*4180*/  IMAD.U32 R0, RZ, RZ, UR4 ;  /* 0x00000004ff007e24 */ /* 0x000fe2000f8e00ff */
[----:B------:R-:W2:Y:S04]  /*4190*/  SYNCS.PHASECHK.TRANS64.TRYWAIT P0, [UR5+0x2a0], R11 ;  /* 0x0002a00bff0075a7 */ /* 0x000ea80008001105 */
[----:B------:R-:W-:Y:S01]  /*41a0*/  PRMT R13, R5, 0x654, R0 ;  /* 0x00000654050d7816 */ /* 0x000fe20000000000 */
[----:B-12---:R-:W-:Y:S06]  /*41b0*/  @!P0 BRA `(.L_x_85) ;  /* 0x0000006000048947 */ /* 0x006fec0003800000 */
.L_x_230:
[----:B------:R-:W-:Y:S01]  /*41c0*/  ULEA UR4, UR6, UR37, 0x4 ;  /* 0x0000002506047291 */ /* 0x000fe2000f8e20ff */
[----:B------:R-:W-:Y:S01]  /*41d0*/  SEL R2, R13, R2, !P2 ;  /* 0x000000020d027207 */ /* 0x000fe20005000000 */
[----:B------:R-:W-:Y:S01]  /*41e0*/  UIADD3 UR5, UPT, UPT, UR5, 0x290, URZ ;  /* 0x0000029005057890 */ /* 0x000fe2000fffe0ff */
[----:B-1----:R-:W-:Y:S01]  /*41f0*/  LEA R0, R7, UR37, 0x3 ;  /* 0x0000002507007c11 */ /* 0x002fe2000f8e18ff */
[----:B------:R-:W-:Y:S01]  /*4200*/  UIADD3 UR4, UPT, UPT, UR4, 0x320, URZ ;  /* 0x0000032004047890 */ /* 0x000fe2000fffe0ff */
[----:B------:R1:W-:Y:S01]  /*4210*/  @!P2 SYNCS.ARRIVE.TRANS64.RED RZ, [R2+URZ], R9 ;  /* 0x0000000902ffa9a7 */ /* 0x0003e200080004ff */
[----:B------:R-:W-:Y:S01]  /*4220*/  UIADD3 UR6, UPT, UPT, UR6, 0x1, URZ ;  /* 0x0000000106067890 */ /* 0x000fe2000fffe0ff */
[----:B------:R-:W-:-:S03]  /*4230*/  VIADD R3, R3, 0x1 ;  /* 0x0000000103037836 */ /* 0x000fc60000000000 */
[----:B------:R-:W-:Y:S02]  /*4240*/  UISETP.NE.AND UP0, UPT, UR6, 0x2, UPT ;  /* 0x000000020600788c */ /* 0x000fe4000bf05270 */
[----:B------:R-:W-:Y:S01]  /*4250*/  ISETP.NE.AND P0, PT, R3, 0x2, PT ;  /* 0x000000020300780c */ /* 0x000fe20003f05270 */
[----:B------:R-:W-:Y:S06]  /*4260*/  UGETNEXTWORKID.BROADCAST [UR4], [UR5] ;  /* 0x00000000040073ca */ /* 0x000fec0008000100 */
[----:B------:R-:W-:Y:S02]  /*4270*/  USEL UR4, URZ, 0x1, UP0 ;  /* 0x00000001ff047887 */ /* 0x000fe40008000000 */
[----:B------:R-:W-:-:S04]  /*4280*/  USEL UR6, UR6, URZ, UP0 ;  /* 0x000000ff06067287 */ /* 0x000fc80008000000 */
[----:B------:R-:W-:Y:S02]  /*4290*/  LOP3.LUT R12, R12, UR4, RZ, 0x3c, !PT ;  /* 0x000000040c0c7c12 */ /* 0x000fe4000f8e3cff */
[----:B-1----:R-:W-:-:S04]  /*42a0*/  SHF.L.U32 R9, R6, 0x1f, RZ ;  /* 0x0000001f06097819 */ /* 0x002fc800000006ff */
[----:B------:R-:W1:Y:S02]  /*42b0*/  SYNCS.PHASECHK.TRANS64.TRYWAIT P1, [R0+URZ+0x290], R9 ;  /* 0x00029009000075a7 */ /* 0x000e6400080211ff */
[----:B-1----:R-:W-:Y:S05]  /*42c0*/  @!P1 BRA `(.L_x_86) ;  /* 0x0000005c00d89947 */ /* 0x002fea0003800000 */
.L_x_231:
[C---:B------:R-:W-:Y:S01]  /*42d0*/  LEA R8, R7.reuse, UR37, 0x4 ;  /* 0x0000002507087c11 */ /* 0x040fe2000f8e20ff */
[----:B------:R-:W-:Y:S01]  /*42e0*/  VIADD R7, R7, 0x1 ;  /* 0x0000000107077836 */ /* 0x000fe20000000000 */
[----:B------:R-:W-:Y:S01]  /*42f0*/  SEL R3, R3, RZ, P0 ;  /* 0x000000ff03037207 */ /* 0x000fe20000000000 */
[----:B-1----:R-:W-:-:S03]  /*4300*/  VIADD R0, R0, 0x2a0 ;  /* 0x000002a000007836 */ /* 0x002fc60000000000 */
[----:B------:R-:W1:Y:S01]  /*4310*/  LDS.128 R8, [R8+0x320] ;  /* 0x0003200008087984 */ /* 0x000e620000000c00 */
[C---:B------:R-:W-:Y:S02]  /*4320*/  ISETP.NE.AND P1, PT, R7.reuse, 0x2, PT ;  /* 0x000000020700780c */ /* 0x040fe40003f25270 */
[----:B------:R-:W-:Y:S01]  /*4330*/  PRMT R0, RZ, 0x654, R0 ;  /* 0x00000654ff007816 */ /* 0x000fe20000000000 */
[----:B------:R-:W-:Y:S01]  /*4340*/  @!PT LDS RZ, [RZ] ;  /* 0x00000000fffff984 */ /* 0x000fe20000000800 */
[----:B------:R-:W-:Y:S01]  /*4350*/  @!PT LDS RZ, [RZ] ;  /* 0x00000000fffff984 */ /* 0x000fe20000000800 */
[----:B------:R-:W-:Y:S01]  /*4360*/  @!PT LDS RZ, [RZ] ;  /* 0x00000000fffff984 */ /* 0x000fe20000000800 */
[----:B------:R-:W-:Y:S01]  /*4370*/  @!PT LDS RZ, [RZ] ;  /* 0x00000000fffff984 */ /* 0x000fe20000000800 */
[----:B------:R2:W-:Y:S06]  /*4380*/  MEMBAR.ALL.CTA ;  /* 0x0000000000007992 */ /* 0x0005ec0000008000 */
[----:B--2---:R-:W2:Y:S01]  /*4390*/  FENCE.VIEW.ASYNC.S ;  /* 0x00000000000073c6 */ /* 0x004ea20000000000 */
[----:B------:R-:W-:Y:S01]  /*43a0*/  SEL R7, R7, RZ, P1 ;  /* 0x000000ff07077207 */ /* 0x000fe20000800000 */
[----:B--2---:R2:W-:Y:S01]  /*43b0*/  SYNCS.ARRIVE.TRANS64.RED.A1T0 RZ, [R0+URZ], RZ ;  /* 0x000000ff00ff79a7 */ /* 0x0045e200081004ff */
[----:B-1----:R-:W-:-:S02]  /*43c0*/  LOP3.LUT P3, RZ, R10, 0x1, RZ, 0xc0, !PT ;  /* 0x000000010aff7812 */ /* 0x002fc4000786c0ff */
[----:B------:R-:W-:Y:S02]  /*43d0*/  SEL R9, RZ, 0x1, P0 ;  /* 0x00000001ff097807 */ /* 0x000fe40000000000 */
[----:B------:R-:W-:Y:S02]  /*43e0*/  SEL R11, RZ, 0x1, P1 ;  /* 0x00000001ff0b7807 */ /* 0x000fe40000800000 */
[----:B------:R-:W-:Y:S02]  /*43f0*/  LOP3.LUT R4, R4, R9, RZ, 0x3c, !PT ;  /* 0x0000000904047212 */ /* 0x000fe400078e3cff */
[----:B------:R-:W-:-:S05]  /*4400*/  LOP3.LUT R6, R6, R11, RZ, 0x3c, !PT ;  /* 0x0000000b06067212 */ /* 0x000fca00078e3cff */
[----:B--2---:R-:W-:Y:S05]  /*4410*/  @P3 BRA `(.L_x_87) ;  /* 0xfffffffc002c3947 */ /* 0x004fea000383ffff */
[----:B------:R-:W-:Y:S01]  /*4420*/  ULEA UR5, UR6, UR37, 0x3 ;  /* 0x0000002506057291 */ /* 0x000fe2000f8e18ff */
[----:B------:R-:W-:-:S08]  /*4430*/  SHF.L.U32 R3, R12, 0x1f, RZ ;  /* 0x0000001f0c037819 */ /* 0x000fd000000006ff */
[----:B------:R-:W1:Y:S02]  /*4440*/  SYNCS.PHASECHK.TRANS64 P0, [UR5+0x2a0], R3 ;  /* 0x0002a003ff0075a7 */ /* 0x000e640008001005 */
[----:B-1----:R-:W-:Y:S05]  /*4450*/  @P0 BRA `(.L_x_88) ;  /* 0x0000000000080947 */ /* 0x002fea0003800000 */
[----:B------:R-:W1:Y:S02]  /*4460*/  SYNCS.PHASECHK.TRANS64.TRYWAIT P0, [UR5+0x2a0], R3 ;  /* 0x0002a003ff0075a7 */ /* 0x000e640008001105 */
[----:B-1----:R-:W-:Y:S05]  /*4470*/  @!P0 BRA `(.L_x_89) ;  /* 0x0000005c00808947 */ /* 0x002fea0003800000 */
.L_x_88:
[----:B------:R-:W-:-:S04]  /*4480*/  UIADD3 UR4, UPT, UPT, UR6, 0x1, URZ ;  /* 0x0000000106047890 */ /* 0x000fc8000fffe0ff */
[----:B------:R-:W-:-:S04]  /*4490*/  UISETP.NE.AND UP0, UPT, UR4, 0x2, UPT ;  /* 0x000000020400788c */ /* 0x000fc8000bf05270 */
[----:B------:R-:W-:Y:S02]  /*44a0*/  USEL UR7, URZ, 0x1, UP0 ;  /* 0x00000001ff077887 */ /* 0x000fe40008000000 */
[----:B------:R-:W-:-:S04]  /*44b0*/  USEL UR4, UR4, URZ, UP0 ;  /* 0x000000ff04047287 */ /* 0x000fc80008000000 */
[----:B------:R-:W-:Y:S01]  /*44c0*/  ULEA UR4, UR4, UR37, 0x3 ;  /* 0x0000002504047291 */ /* 0x000fe2000f8e18ff */
[----:B-1----:R-:W-:-:S04]  /*44d0*/  LOP3.LUT R3, R12, UR7, RZ, 0x3c, !PT ;  /* 0x000000070c037c12 */ /* 0x002fc8000f8e3cff */
[----:B------:R-:W-:-:S04]  /*44e0*/  SHF.L.U32 R0, R3, 0x1f, RZ ;  /* 0x0000001f03007819 */ /* 0x000fc800000006ff */
[----:B------:R-:W1:Y:S02]  /*44f0*/  SYNCS.PHASECHK.TRANS64 P0, [UR4+0x2a0], R0 ;  /* 0x0002a000ff0075a7 */ /* 0x000e640008001004 */
[----:B-1----:R-:W-:Y:S05]  /*4500*/  @P0 EXIT ;  /* 0x000000000000094d */ /* 0x002fea0003800000 */
[----:B------:R-:W-:Y:S02]  /*4510*/  SHF.L.U32 R3, R3, 0x1f, RZ ;  /* 0x0000001f03037819 */ /* 0x000fe400000006ff */
[----:B------:R-:W-:-:S07]  /*4520*/  MOV R0, UR4 ;  /* 0x0000000400007c02 */ /* 0x000fce0008000f00 */
.L_x_90:
[----:B-1----:R1:W2:Y:S02]  /*4530*/  SYNCS.PHASECHK.TRANS64.TRYWAIT P0, [R0+URZ+0x2a0], R3 ;  /* 0x0002a003000075a7 */ /* 0x0022a400080011ff */
[----:B--2---:R-:W-:Y:S05]  /*4540*/  @!P0 NANOSLEEP.SYNCS 0x989680 ;  /* 0x009896800000895d */ /* 0x004fea0003900000 */
[----:B------:R-:W2:Y:S02]  /*4550*/  @!P0 SYNCS.PHASECHK.TRANS64 P0, [R0+URZ+0x2a0], R3 ;  /* 0x0002a003000085a7 */ /* 0x000ea400080010ff */
[----:B--2---:R-:W-:Y:S05]  /*4560*/  @P0 EXIT ;  /* 0x000000000000094d */ /* 0x004fea0003800000 */
[----:B------:R-:W-:Y:S05]  /*4570*/  BRA `(.L_x_90) ;  /* 0xfffffffc00ec7947 */ /* 0x000fea000383ffff */
.L_x_83:
[----:B------:R-:W-:Y:S05]  /*4580*/  BRA.U UP4, `(.L_x_91) ;  /* 0x0000001104847547 */ /* 0x000fea000b800000 */
[----:B------:R-:W-:Y:S01]  /*4590*/  UMOV UR4, 0x40 ;  /* 0x0000004000047882 */ /* 0x000fe20000000000 */
[----:B------:R-:W-:Y:S01]  /*45a0*/  NOP ;  /* 0x0000000000007918 */ /* 0x000fe20000000000 */
[----:B------:R-:W-:Y:S01]  /*45b0*/  ULEA UR4, UR37, UR4, 0x18 ;  /* 0x0000000425047291 */ /* 0x000fe2000f8ec0ff */
[----:B------:R-:W-:Y:S02]  /*45c0*/  UMOV UR5, 0x400 ;  /* 0x0000040000057882 */ /* 0x000fe40000000000 */
[----:B------:R-:W-:-:S06]  /*45d0*/  ULEA UR37, UR37, UR5, 0x18 ;  /* 0x0000000525257291 */ /* 0x000fcc000f8ec0ff */
[----:B------:R-:W1:Y:S02]  /*45e0*/  LDS.U8 R2, [UR4+0x1c] ;  /* 0x00001c04ff027984 */ /* 0x000e640008000000 */
[----:B-1----:R-:W-:-:S13]  /*45f0*/  ISETP.NE.AND P0, PT, R2, RZ, PT ;  /* 0x000000ff0200720c */ /* 0x002fda0003f05270 */
[----:B------:R-:W-:Y:S05]  /*4600*/  @P0 BRA `(.L_x_92) ;  /* 0x0000000400080947 */ /* 0x000fea0003800000 */
[----:B------:R-:W-:Y:S02]  /*4610*/  UISETP.NE.U32.AND UP0, UPT, UR9, 0x1, UPT ;  /* 0x000000010900788c */ /* 0x000fe4000bf05070 */
[----:B------:R-:W-:-:S07]  /*4620*/  UIADD3 UR6, UPT, UPT, UR4, 0x8, URZ ;  /* 0x0000000804067890 */ /* 0x000fce000fffe0ff */
[----:B------:R-:W-:Y:S05]  /*4630*/  BRA.U !UP0, `(.L_x_93) ;  /* 0x00000001089c7547 */ /* 0x000fea000b800000 */
[----:B------:R-:W-:Y:S01]  /*4640*/  ELECT P0, URZ, PT ;  /* 0x0000000000ff782f */ /* 0x000fe20003800000 */
[----:B------:R-:W-:-:S12]  /*4650*/  BSSY B0, `(.L_x_93) ;  /* 0x0000025000007945 */ /* 0x000fd80003800000 */
[----:B------:R-:W-:Y:S05]  /*4660*/  @!P0 BRA `(.L_x_94) ;  /* 0x00000000008c8947 */ /* 0x000fea0003800000 */
[----:B------:R-:W-:-:S05]  /*4670*/  UMOV UR5, 0x10 ;  /* 0x0000001000057882 */ /* 0x000fca0000000000 */
[----:B------:R-:W-:Y:S04]  /*4680*/  DEPBAR.LE SB1, 0x36 ;  /* 0x00009d800000791a */ /* 0x000fe80000000000 */
[----:B------:R-:W1:Y:S02]  /*4690*/  UTCATOMSWS.2CTA.FIND_AND_SET.ALIGN UP1, UR5, UR5 ;  /* 0x00000005000575e3 */ /* 0x000e640008220800 */
[----:B-1----:R-:W-:Y:S01]  /*46a0*/  MOV R10, UR5 ;  /* 0x00000005000a7c02 */ /* 0x002fe20008000f00 */
[----:B------:R-:W-:Y:S06]  /*46b0*/  BRA.U UP1, `(.L_x_95) ;  /* 0x0000000101187547 */ /* 0x000fec000b800000 */
.L_x_96:
[----:B------:R-:W-:Y:S05]  /*46c0*/  NANOSLEEP 0x64 ;  /* 0x000000640000795d */ /* 0x000fea0003800000 */
[----:B------:R-:W-:-:S05]  /*46d0*/  UMOV UR5, 0x10 ;  /* 0x0000001000057882 */ /* 0x000fca0000000000 */
[----:B------:R-:W-:Y:S04]  /*46e0*/  DEPBAR.LE SB1, 0x36 ;  /* 0x00009d800000791a */ /* 0x000fe80000000000 */
[----:B------:R-:W1:Y:S02]  /*46f0*/  UTCATOMSWS.2CTA.FIND_AND_SET.ALIGN UP1, UR5, UR5 ;  /* 0x00000005000575e3 */ /* 0x000e640008220800 */
[----:B-1----:R-:W-:Y:S01]  /*4700*/  MOV R10, UR5 ;  /* 0x00000005000a7c02 */ /* 0x002fe20008000f00 */
[----:B------:R-:W-:Y:S05]  /*4710*/  BRA.U !UP1, `(.L_x_96) ;  /* 0xfffffffd09e87547 */ /* 0x000fea000b83ffff */
.L_x_95:
[----:B------:R-:W1:Y:S01]  /*4720*/  LDS R6, [UR4+0x10] ;  /* 0x00001004ff067984 */ /* 0x000e620008000800 */
[----:B------:R-:W-:Y:S01]  /*4730*/  IMAD.U32 R3, RZ, RZ, UR37 ;  /* 0x00000025ff037e24 */ /* 0x000fe2000f8e00ff */
[----:B------:R-:W-:-:S03]  /*4740*/  MOV R2, UR8 ;  /* 0x0000000800027c02 */ /* 0x000fc60008000f00 */
[----:B------:R-:W-:Y:S01]  /*4750*/  VIADD R3, R3, 0x340 ;  /* 0x0000034003037836 */ /* 0x000fe20000000000 */
[----:B-1----:R-:W-:-:S04]  /*4760*/  SHF.L.U32 R6, R6, 0x1f, RZ ;  /* 0x0000001f06067819 */ /* 0x002fc800000006ff */
[----:B------:R-:W1:Y:S02]  /*4770*/  SYNCS.PHASECHK.TRANS64.TRYWAIT P0, [UR4+0x8], R6 ;  /* 0x00000806ff0075a7 */ /* 0x000e640008001104 */
[----:B-1----:R-:W-:Y:S05]  /*4780*/  @P0 BRA `(.L_x_97) ;  /* 0x0000000000080947 */ /* 0x002fea0003800000 */
[----:B------:R-:W1:Y:S02]  /*4790*/  SYNCS.PHASECHK.TRANS64.TRYWAIT P0, [UR4+0x8], R6 ;  /* 0x00000806ff0075a7 */ /* 0x000e640008001104 */
[----:B-1----:R-:W-:Y:S05]  /*47a0*/  @!P0 BRA `(.L_x_98) ;  /* 0x0000005800cc8947 */ /* 0x002fea0003800000 */
.L_x_97:
[----:B-1----:R-:W-:Y:S01]  /*47b0*/  HFMA2 R5, -RZ, RZ, 0, 5.9604644775390625e-08 ;  /* 0x00000001ff057431 */ /* 0x002fe200000001ff */
[----:B------:R-:W-:Y:S01]  /*47c0*/  UPRMT UR5, UR8, 0x654, UR6 ;  /* 0x0000065408057896 */ /* 0x000fe20008000006 */
[----:B------:R-:W-:Y:S01]  /*47d0*/  IMAD.MOV.U32 R7, RZ, RZ, 0xffff ;  /* 0x0000ffffff077424 */ /* 0x000fe200078e00ff */
[----:B------:R-:W-:Y:S01]  /*47e0*/  PRMT R2, R2, 0x654, R3 ;  /* 0x0000065402027816 */ /* 0x000fe20000000003 */
[----:B------:R-:W-:Y:S02]  /*47f0*/  IMAD.MOV.U32 R6, RZ, RZ, 0x4 ;  /* 0x00000004ff067424 */ /* 0x000fe400078e00ff */
[----:B------:R-:W-:Y:S01]  /*4800*/  IMAD.SHL.U32 R9, R10, 0x20, RZ ;  /* 0x000000200a097824 */ /* 0x000fe200078e00ff */
[----:B------:R-:W-:Y:S02]  /*4810*/  MOV R3, UR5 ;  /* 0x0000000500037c02 */ /* 0x000fe40008000f00 */
[-C--:B------:R-:W-:Y:S01]  /*4820*/  SHF.L.U32 R8, R7, R10.reuse, RZ ;  /* 0x0000000a07087219 */ /* 0x080fe200000006ff */
[----:B------:R1:W-:Y:S01]  /*4830*/  SYNCS.ARRIVE.TRANS64.RED RZ, [UR5], R6 ;  /* 0x00000006ffff79a7 */ /* 0x0003e20008000405 */
[----:B------:R-:W-:Y:S01]  /*4840*/  SHF.L.U32 R7, R5, R10, RZ ;  /* 0x0000000a05077219 */ /* 0x000fe200000006ff */
[----:B------:R1:W-:Y:S04]  /*4850*/  STS [UR37+0x340], R9 ;  /* 0x00034009ff007988 */ /* 0x0003e80008000825 */
[----:B------:R1:W-:Y:S04]  /*4860*/  STAS [R2.64], R10 ;  /* 0x0000000a02007dbd */ /* 0x0003e8000c0008ff */
[----:B------:R1:W-:Y:S04]  /*4870*/  ATOMS.OR RZ, [UR4+0x14], R8 ;  /* 0x00001408ffff798c */ /* 0x0003e8000b000004 */
[----:B------:R1:W-:Y:S04]  /*4880*/  ATOMS.OR RZ, [UR4+0x18], R7 ;  /* 0x00001807ffff798c */ /* 0x0003e8000b000004 */
[----:B------:R1:W-:Y:S02]  /*4890*/  ATOMS.XOR RZ, [UR4+0x10], R5 ;  /* 0x00001005ffff798c */ /* 0x0003e4000b800004 */
.L_x_94:
[----:B------:R-:W-:Y:S05]  /*48a0*/  BSYNC B0 ;  /* 0x0000000000007941 */ /* 0x000fea0003800000 */
.L_x_93:
[----:B------:R-:W-:Y:S05]  /*48b0*/  BRA.U UP0, `(.L_x_99) ;  /* 0x00000001006c7547 */ /* 0x000fea000b800000 */
[----:B------:R-:W-:-:S03]  /*48c0*/  UMOV UR5, 0xffffffff ;  /* 0xffffffff00057882 */ /* 0x000fc60000000000 */
[----:B------:R-:W-:Y:S05]  /*48d0*/  BRA.DIV UR5, `(.L_x_100) ;  /* 0x0000005a05987947 */ /* 0x000fea000b800000 */
[----:B------:R-:W-:-:S13]  /*48e0*/  ELECT P6, URZ, PT ;  /* 0x0000000000ff782f */ /* 0x000fda00038c0000 */
.L_x_235:
[----:B------:R-:W-:Y:S05]  /*48f0*/  @!P6 BRA `(.L_x_99) ;  /* 0x00000000005ce947 */ /* 0x000fea0003800000 */
[----:B-1----:R-:W1:Y:S02]  /*4900*/  LDS R3, [UR4+0x10] ;  /* 0x00001004ff037984 */ /* 0x002e640008000800 */
[----:B-1----:R-:W-:-:S04]  /*4910*/  SHF.L.U32 R3, R3, 0x1f, RZ ;  /* 0x0000001f03037819 */ /* 0x002fc800000006ff */
[----:B------:R-:W1:Y:S02]  /*4920*/  SYNCS.PHASECHK.TRANS64.TRYWAIT P0, [UR4+0x8], R3 ;  /* 0x00000803ff0075a7 */ /* 0x000e640008001104 */
[----:B-1----:R-:W-:Y:S05]  /*4930*/  @P0 BRA `(.L_x_101) ;  /* 0x0000000000080947 */ /* 0x002fea0003800000 */
[----:B------:R-:W1:Y:S02]  /*4940*/  SYNCS.PHASECHK.TRANS64.TRYWAIT P0, [UR4+0x8], R3 ;  /* 0x00000803ff0075a7 */ /* 0x000e640008001104 */
[----:B-1----:R-:W-:Y:S05]  /*4950*/  @!P0 BRA `(.L_x_102) ;  /* 0x0000005800988947 */ /* 0x002fea0003800000 */
.L_x_101:
[----:B------:R-:W2:Y:S01]  /*4960*/  LDS R6, [UR37+0x340] ;  /* 0x00034025ff067984 */ /* 0x000ea20008000800 */
[----:B-1----:R-:W-:Y:S02]  /*4970*/  HFMA2 R2, -RZ, RZ, 0, 5.9604644775390625e-08 ;  /* 0x00000001ff027431 */ /* 0x002fe400000001ff */
[----:B------:R-:W-:Y:S01]  /*4980*/  IMAD.MOV.U32 R3, RZ, RZ, 0xffff ;  /* 0x0000ffffff037424 */ /* 0x000fe200078e00ff */
[----:B------:R-:W-:Y:S01]  /*4990*/  UPRMT UR5, UR8, 0x654, UR6 ;  /* 0x0000065408057896 */ /* 0x000fe20008000006 */
[----:B--2---:R-:W-:-:S03]  /*49a0*/  IMAD.SHL.U32 R5, R6, 0x20, RZ ;  /* 0x0000002006057824 */ /* 0x004fc600078e00ff */
[-C--:B------:R-:W-:Y:S02]  /*49b0*/  SHF.L.U32 R3, R3, R6.reuse, RZ ;  /* 0x0000000603037219 */ /* 0x080fe400000006ff */
[----:B------:R-:W-:Y:S01]  /*49c0*/  SHF.L.U32 R6, R2, R6, RZ ;  /* 0x0000000602067219 */ /* 0x000fe200000006ff */
[----:B------:R2:W-:Y:S04]  /*49d0*/  STS [UR37+0x340], R5 ;  /* 0x00034005ff007988 */ /* 0x0005e80008000825 */
[----:B------:R2:W-:Y:S04]  /*49e0*/  ATOMS.OR RZ, [UR4+0x14], R3 ;  /* 0x00001403ffff798c */ /* 0x0005e8000b000004 */
[----:B------:R2:W-:Y:S01]  /*49f0*/  ATOMS.OR RZ, [UR4+0x18], R6 ;  /* 0x00001806ffff798c */ /* 0x0005e2000b000004 */
[----:B------:R-:W-:Y:S03]  /*4a00*/  SYNCS.ARRIVE.TRANS64.RED.A1T0 RZ, [UR5], RZ ;  /* 0x000000ffffff79a7 */ /* 0x000fe60008100405 */
[----:B------:R2:W-:Y:S01]  /*4a10*/  ATOMS.XOR RZ, [UR4+0x10], R2 ;  /* 0x00001002ffff798c */ /* 0x0005e2000b800004 */
[----:B------:R-:W-:Y:S05]  /*4a20*/  BRA `(.L_x_99) ;  /* 0x0000000000107947 */ /* 0x000fea0003800000 */
.L_x_92:
[----:B------:R-:W-:-:S05]  /*4a30*/  MOV R2, 0xffffffff ;  /* 0xffffffff00027802 */ /* 0x000fca0000000f00 */
[----:B------:R1:W-:Y:S02]  /*4a40*/  STS [UR37+0x340], R2 ;  /* 0x00034002ff007988 */ /* 0x0003e40008000825 */
[----:B-1----:R-:W-:Y:S02]  /*4a50*/  MOV R2, 0x4a70 ;  /* 0x00004a7000027802 */ /* 0x002fe40000000f00 */
[----:B-----5:R-:W-:Y:S05]  /*4a60*/  CALL.REL.NOINC `($__internal_1_$__cuda_sm10x_tcgen05_guardrail_trap_phase_invalid_during_alloc) ;  /* 0x0000005c00a07944 */ /* 0x020fea0003c00000 */
.L_x_99:
[----:B------:R-:W-:Y:S05]  /*4a70*/  WARPSYNC.ALL ;  /* 0x0000000000007948 */ /* 0x000fea0003800000 */
[----:B------:R-:W3:Y:S01]  /*4a80*/  S2UR UR11, SR_CgaCtaId ;  /* 0x00000000000b79c3 */ /* 0x000ee20000008800 */
[----:B------:R-:W-:Y:S01]  /*4a90*/  UMOV UR4, 0x400 ;  /* 0x0000040000047882 */ /* 0x000fe20000000000 */
[----:B------:R-:W-:-:S06]  /*4aa0*/  NOP ;  /* 0x0000000000007918 */ /* 0x000fcc0000000000 */
[----:B------:R-:W-:Y:S06]  /*4ab0*/  BAR.ARV 0x6, 0xa0 ;  /* 0x0182800000007b1d */ /* 0x000fec0000002000 */
[----:B------:R-:W4:Y:S01]  /*4ac0*/  LDCU UR5, c[0x0][0x38c] ;  /* 0x00007180ff0577ac */ /* 0x000f220008000800 */
[----:B------:R-:W-:Y:S01]  /*4ad0*/  LOP3.LUT R4, R4, 0xffff, RZ, 0xc0, !PT ;  /* 0x0000ffff04047812 */ /* 0x000fe200078ec0ff */
[----:B-1----:R-:W-:Y:S01]  /*4ae0*/  IMAD.MOV.U32 R9, RZ, RZ, 0x1 ;  /* 0x00000001ff097424 */ /* 0x002fe200078e00ff */
[----:B------:R-:W-:Y:S01]  /*4af0*/  LOP3.LUT R0, R0, 0xffff, RZ, 0xc0, !PT ;  /* 0x0000ffff00007812 */ /* 0x000fe200078ec0ff */
[----:B------:R-:W-:Y:S01]  /*4b00*/  IMAD.MOV.U32 R8, RZ, RZ, RZ ;  /* 0x000000ffff087224 */ /* 0x000fe200078e00ff */
[----:B------:R-:W-:Y:S01]  /*4b10*/  R2UR UR13, R4 ;  /* 0x00000000040d72ca */ /* 0x000fe200000e0000 */
[----:B------:R-:W-:Y:S01]  /*4b20*/  UMOV UR16, URZ ;  /* 0x000000ff00107c82 */ /* 0x000fe20008000000 */
[----:B------:R-:W-:Y:S01]  /*4b30*/  R2UR UR12, R0 ;  /* 0x00000000000c72ca */ /* 0x000fe200000e0000 */
[----:B------:R-:W-:Y:S01]  /*4b40*/  UMOV UR15, URZ ;  /* 0x000000ff000f7c82 */ /* 0x000fe20008000000 */
[----:B------:R-:W-:-:S02]  /*4b50*/  UISETP.NE.AND UP2, UPT, UR9, URZ, UPT ;  /* 0x000000ff0900728c */ /* 0x000fc4000bf45270 */
[----:B---3--:R-:W-:Y:S01]  /*4b60*/  ULEA UR11, UR11, UR4, 0x18 ;  /* 0x000000040b0b7291 */ /* 0x008fe2000f8ec0ff */
[----:B------:R-:W-:Y:S01]  /*4b70*/  UMOV UR22, URZ ;  /* 0x000000ff00167c82 */ /* 0x000fe20008000000 */
[----:B------:R-:W-:Y:S02]  /*4b80*/  UMOV UR26, 0x0 ;  /* 0x00000000001a7882 */ /* 0x000fe40000000000 */
[----:B------:R-:W-:Y:S02]  /*4b90*/  UIADD3 UR14, UPT, UPT, UR11, 0x5400, URZ ;  /* 0x000054000b0e7890 */ /* 0x000fe4000fffe0ff */
[----:B------:R-:W-:Y:S02]  /*4ba0*/  UIADD3 UR4, UPT, UPT, UR11, 0x2c400, URZ ;  /* 0x0002c4000b047890 */ /* 0x000fe4000fffe0ff */
[----:B----4-:R-:W-:Y:S01]  /*4bb0*/  UIADD3 UR5, UPT, UPT, UR5, 0x1f, URZ ;  /* 0x0000001f05057890 */ /* 0x010fe2000fffe0ff */
[----:B--2---:R-:W1:Y:S01]  /*4bc0*/  LDS R2, [UR11+0x340] ;  /* 0x0003400bff027984 */ /* 0x004e620008000800 */
[----:B------:R-:W-:-:S02]  /*4bd0*/  USHF.R.U32.HI UR14, URZ, 0x4, UR14 ;  /* 0x00000004ff0e7899 */ /* 0x000fc4000801160e */
[----:B------:R-:W-:Y:S02]  /*4be0*/  USHF.R.S32.HI UR10, URZ, 0x1f, UR5 ;  /* 0x0000001fff0a7899 */ /* 0x000fe40008011405 */
[----:B------:R-:W-:Y:S02]  /*4bf0*/  USHF.R.U32.HI UR4, URZ, 0x4, UR4 ;  /* 0x00000004ff047899 */ /* 0x000fe40008011604 */
[----:B------:R-:W-:Y:S02]  /*4c00*/  ULEA.HI UR10, UR10, UR5, URZ, 0x5 ;  /* 0x000000050a0a7291 */ /* 0x000fe4000f8f28ff */
[----:B------:R-:W-:Y:S02]  /*4c10*/  ULOP3.LUT UR14, UR14, 0x3fff, URZ, 0xc0, !UPT ;  /* 0x00003fff0e0e7892 */ /* 0x000fe4000f8ec0ff */
[----:B------:R-:W-:Y:S02]  /*4c20*/  USHF.R.S32.HI UR10, URZ, 0x5, UR10 ;  /* 0x00000005ff0a7899 */ /* 0x000fe4000801140a */
[----:B------:R-:W-:-:S02]  /*4c30*/  ULOP3.LUT UR4, UR4, 0x3fff, URZ, 0xc0, !UPT ;  /* 0x00003fff04047892 */ /* 0x000fc4000f8ec0ff */
[----:B------:R-:W-:Y:S02]  /*4c40*/  UISETP.LT.AND UP0, UPT, UR10, 0x1, UPT ;  /* 0x000000010a00788c */ /* 0x000fe4000bf01270 */
[----:B------:R-:W-:Y:S02]  /*4c50*/  ULOP3.LUT UR14, UR14, 0x10000, URZ, 0xfc, !UPT ;  /* 0x000100000e0e7892 */ /* 0x000fe4000f8efcff */
[----:B------:R-:W-:Y:S02]  /*4c60*/  ULOP3.LUT UR4, UR4, 0x10000, URZ, 0xfc, !UPT ;  /* 0x0001000004047892 */ /* 0x000fe4000f8efcff */
[----:B------:R-:W-:Y:S01]  /*4c70*/  USEL UR23, UR10, 0x1, !UP0 ;  /* 0x000000010a177887 */ /* 0x000fe2000c000000 */
[----:B------:R-:W-:Y:S01]  /*4c80*/  UMOV UR27, 0x10140010 ;  /* 0x10140010001b7882 */ /* 0x000fe20000000000 */
[----:B-1----:R-:W-:Y:S02]  /*4c90*/  R2UR UR17, R2 ;  /* 0x00000000021172ca */ /* 0x002fe400000e0000 */
[----:B------:R-:W-:-:S13]  /*4ca0*/  CS2R R2, SRZ ;  /* 0x0000000000027805 */ /* 0x000fda000001ff00 */
.L_x_110:
[C---:B------:R-:W-:Y:S02]  /*4cb0*/  LEA R0, R8.reuse, UR11, 0x3 ;  /* 0x0000000b08007c11 */ /* 0x040fe4000f8e18ff */
[----:B------:R-:W-:Y:S02]  /*4cc0*/  SHF.L.U32 R5, R3, 0x1f, RZ ;  /* 0x0000001f03057819 */ /* 0x000fe400000006ff */
[----:B------:R-:W-:Y:S02]  /*4cd0*/  LEA R4, R8, UR11, 0x4 ;  /* 0x0000000b08047c11 */ /* 0x000fe4000f8e20ff */
[----:B------:R-:W1:Y:S02]  /*4ce0*/  SYNCS.PHASECHK.TRANS64.TRYWAIT P0, [R0+URZ+0x290], R5 ;  /* 0x00029005000075a7 */ /* 0x000e6400080011ff */
[----:B-1-34-:R-:W-:Y:S05]  /*4cf0*/  @!P0 BRA `(.L_x_103) ;  /* 0x0000005400c88947 */ /* 0x01afea0003800000 */
.L_x_236:
[----:B-1----:R-:W1:Y:S01]  /*4d00*/  LDS.128 R4, [R4+0x320] ;  /* 0x0003200004047984 */ /* 0x002e620000000c00 */
[----:B------:R-:W-:Y:S02]  /*4d10*/  VIADD R0, R0, 0x2a0 ;  /* 0x000002a000007836 */ /* 0x000fe40000000000 */
[----:B------:R-:W-:Y:S01]  /*4d20*/  VIADD R8, R8, 0x1 ;  /* 0x0000000108087836 */ /* 0x000fe20000000000 */
[----:B------:R-:W-:Y:S01]  /*4d30*/  @!PT LDS RZ, [RZ] ;  /* 0x00000000fffff984 */ /* 0x000fe20000000800 */
[----:B------:R-:W-:Y:S01]  /*4d40*/  @!PT LDS RZ, [RZ] ;  /* 0x00000000fffff984 */ /* 0x000fe20000000800 */
[----:B------:R-:W-:Y:S01]  /*4d50*/  @!PT LDS RZ, [RZ] ;  /* 0x00000000fffff984 */ /* 0x000fe20000000800 */
[----:B------:R-:W-:Y:S01]  /*4d60*/  @!PT LDS RZ, [RZ] ;  /* 0x00000000fffff984 */ /* 0x000fe20000000800 */
[----:B------:R2:W-:Y:S06]  /*4d70*/  MEMBAR.ALL.CTA ;  /* 0x0000000000007992 */ /* 0x0005ec0000008000 */
[----:B--2---:R-:W2:Y:S01]  /*4d80*/  FENCE.VIEW.ASYNC.S ;  /* 0x00000000000073c6 */ /* 0x004ea20000000000 */
[----:B------:R-:W-:-:S04]  /*4d90*/  PRMT R0, RZ, 0x654, R0 ;  /* 0x00000654ff007816 */ /* 0x000fc80000000000 */
[----:B--2---:R2:W-:Y:S01]  /*4da0*/  SYNCS.ARRIVE.TRANS64.RED.A1T0 RZ, [R0+URZ], RZ ;  /* 0x000000ff00ff79a7 */ /* 0x0045e200081004ff */
[----:B-1----:R-:W-:Y:S01]  /*4db0*/  LOP3.LUT P1, RZ, R6, 0x1, RZ, 0xc0, !PT ;  /* 0x0000000106ff7812 */ /* 0x002fe2000782c0ff */
[----:B--2---:R-:W-:-:S12]  /*4dc0*/  BRA.U UP2, `(.L_x_104) ;  /* 0x0000000102cc7547 */ /* 0x004fd8000b800000 */
[----:B------:R-:W1:Y:S01]  /*4dd0*/  LDCU UR5, c[0x0][0x38c] ;  /* 0x00007180ff0577ac */ /* 0x000e620008000800 */
[----:B------:R-:W-:Y:S02]  /*4de0*/  PLOP3.LUT P2, PT, PT, PT, PT, 0x80, 0x8 ;  /* 0x000000000008781c */ /* 0x000fe40003f4f070 */
[----:B------:R-:W-:Y:S01]  /*4df0*/  SHF.L.U32 R5, R9, 0x1f, RZ ;  /* 0x0000001f09057819 */ /* 0x000fe200000006ff */
[----:B------:R-:W-:Y:S02]  /*4e00*/  ULEA UR19, UR16, UR11, 0x3 ;  /* 0x0000000b10137291 */ /* 0x000fe4000f8e18ff */
[----:B-1----:R-:W-:-:S06]  /*4e10*/  UISETP.GE.AND UP0, UPT, UR5, 0x1, UPT ;  /* 0x000000010500788c */ /* 0x002fcc000bf06270 */
[----:B------:R-:W-:-:S05]  /*4e20*/  PLOP3.LUT P0, PT, PT, PT, UP0, 0x80, 0x8 ;  /* 0x000000000008781c */ /* 0x000fca0003f0f008 */
[----:B------:R-:W-:-:S08]  /*4e30*/  @UP0 ULEA UR5, UR15, UR11, 0x3 ;  /* 0x0000000b0f050291 */ /* 0x000fd0000f8e18ff */
[----:B------:R-:W-:-:S04]  /*4e40*/  @P0 SHF.L.U32 R0, R2, 0x1f, RZ ;  /* 0x0000001f02000819 */ /* 0x000fc800000006ff */
[----:B------:R1:W2:Y:S01]  /*4e50*/  @P0 SYNCS.PHASECHK.TRANS64.TRYWAIT P2, [UR5], R0 ;  /* 0x00000000ff0005a7 */ /* 0x0002a20008041105 */
[----:B------:R-:W3:Y:S02]  /*4e60*/  SYNCS.PHASECHK.TRANS64.TRYWAIT P0, [UR19+0x2d0], R5 ;  /* 0x0002d005ff0075a7 */ /* 0x000ee40008001113 */
[----:B-123--:R-:W-:Y:S05]  /*4e70*/  @!P0 BRA `(.L_x_105) ;  /* 0x00000054007c8947 */ /* 0x00efea0003800000 */
.L_x_238:
[----:B------:R-:W-:Y:S01]  /*4e80*/  UMOV UR21, UR22 ;  /* 0x0000001600157c82 */ /* 0x000fe20008000000 */
[----:B------:R-:W-:Y:S05]  /*4e90*/  BRA.U !UP0, `(.L_x_106) ;  /* 0x0000000108887547 */ /* 0x000fea000b800000 */
[----:B------:R-:W-:Y:S02]  /*4ea0*/  UIADD3 UR21, UPT, UPT, UR23, UR22, URZ ;  /* 0x0000001617157290 */ /* 0x000fe4000fffe0ff */
[----:B------:R-:W-:Y:S02]  /*4eb0*/  UIMAD UR18, UR16, 0x50, UR17 ;  /* 0x00000050101278a4 */ /* 0x000fe4000f8e0211 */
[----:B------:R-:W-:Y:S01]  /*4ec0*/  UPLOP3.LUT UP3, UPT, UPT, UPT, UPT, 0x40, 0x4 ;  /* 0x000000000004789c */ /* 0x000fe20003f6e870 */
[----:B------:R-:W-:Y:S01]  /*4ed0*/  UMOV UR20, UR10 ;  /* 0x0000000a00147c82 */ /* 0x000fe20008000000 */
[----:B------:R-:W-:-:S09]  /*4ee0*/  UMOV UR5, UR15 ;  /* 0x0000000f00057c82 */ /* 0x000fd20008000000 */
.L_x_109:
[----:B--2---:R-:W-:Y:S01]  /*4ef0*/  ULEA UR7, UR5, UR11, 0x3 ;  /* 0x0000000b05077291 */ /* 0x004fe2000f8e18ff */
[----:B---3--:R-:W-:Y:S11]  /*4f00*/  @P2 BRA `(.L_x_107) ;  /* 0x00000000000c2947 */ /* 0x008ff60003800000 */
[----:B-1----:R-:W-:Y:S04]  /*4f10*/  SHF.L.U32 R5, R2, 0x1f, RZ ;  /* 0x0000001f02057819 */ /* 0x002fe800000006ff */
[----:B------:R-:W1:Y:S02]  /*4f20*/  SYNCS.PHASECHK.TRANS64.TRYWAIT P0, [UR7], R5 ;  /* 0x00000005ff0075a7 */ /* 0x000e640008001107 */
[----:B-1----:R-:W-:Y:S05]  /*4f30*/  @!P0 BRA `(.L_x_108) ;  /* 0x0000005400648947 */ /* 0x002fea0003800000 */
.L_x_107:
[----:B------:R-:W-:Y:S01]  /*4f40*/  UISETP.NE.AND UP0, UPT, UR20, 0x1, UPT ;  /* 0x000000011400788c */ /* 0x000fe2000bf05270 */
[----:B------:R-:W-:Y:S01]  /*4f50*/  PLOP3.LUT P2, PT, PT, PT, PT, 0x80, 0x8 ;  /* 0x000000000008781c */ /* 0x000fe20003f4f070 */
[----:B------:R-:W-:Y:S02]  /*4f60*/  UIADD3 UR15, UPT, UPT, UR5, 0x1, URZ ;  /* 0x00000001050f7890 */ /* 0x000fe4000fffe0ff */
[----:B------:R-:W-:Y:S02]  /*4f70*/  UIMAD UR6, UR5, 0x50, UR4 ;  /* 0x00000050050678a4 */ /* 0x000fe4000f8e0204 */
[----:B------:R-:W-:Y:S01]  /*4f80*/  UISETP.NE.AND UP1, UPT, UR15, 0x27, UPT ;  /* 0x000000270f00788c */ /* 0x000fe2000bf25270 */
[----:B------:R-:W-:Y:S01]  /*4f90*/  PLOP3.LUT P0, PT, PT, PT, UP0, 0x80, 0x8 ;  /* 0x000000000008781c */ /* 0x000fe20003f0f008 */
[----:B------:R-:W-:Y:S02]  /*4fa0*/  ULEA UR28, UR5, UR14, 0x8 ;  /* 0x0000000e051c7291 */ /* 0x000fe4000f8e40ff */
[----:B------:R-:W-:Y:S02]  /*4fb0*/  USEL UR25, URZ, 0x1, UP1 ;  /* 0x00000001ff197887 */ /* 0x000fe40008800000 */
[----:B------:R-:W-:Y:S01]  /*4fc0*/  USEL UR15, UR15, URZ, UP1 ;  /* 0x000000ff0f0f7287 */ /* 0x000fe20008800000 */
[----:B------:R-:W-:Y:S01]  /*4fd0*/  UMOV UR29, 0xc0004010 ;  /* 0xc0004010001d7882 */ /* 0x000fe20000000000 */
[----:B------:R-:W-:Y:S02]  /*4fe0*/  UIADD3 UR22, UPT, UPT, UR22, 0x1, URZ ;  /* 0x0000000116167890 */ /* 0x000fe4000fffe0ff */
[----:B------:R-:W-:Y:S01]  /*4ff0*/  LOP3.LUT R2, R2, UR25, RZ, 0x3c, !PT ;  /* 0x0000001902027c12 */ /* 0x000fe2000f8e3cff */
[----:B------:R-:W-:Y:S02]  /*5000*/  @UP0 ULEA UR24, UR15, UR11, 0x3 ;  /* 0x0000000b0f180291 */ /* 0x000fe4000f8e18ff */
[----:B------:R-:W-:Y:S01]  /*5010*/  UISETP.NE.AND UP0, UPT, UR22, UR21, UPT ;  /* 0x000000151600728c */ /* 0x000fe2000bf05270 */
[----:B-1----:R-:W-:Y:S01]  /*5020*/  @P0 SHF.L.U32 R0, R2, 0x1f, RZ ;  /* 0x0000001f02000819 */ /* 0x002fe200000006ff */
[----:B------:R-:W-:Y:S01]  /*5030*/  UIADD3 UR20, UPT, UPT, UR20, -0x1, URZ ;  /* 0xffffffff14147890 */ /* 0x000fe2000fffe0ff */
[----:B------:R-:W-:Y:S04]  /*5040*/  UMOV UR5, UR15 ;  /* 0x0000000f00057c82 */ /* 0x000fe80008000000 */
[----:B------:R2:W3:Y:S01]  /*5050*/  @P0 SYNCS.PHASECHK.TRANS64.TRYWAIT P2, [UR24], R0 ;  /* 0x00000000ff0005a7 */ /* 0x0004e20008041118 */
[----:B------:R-:W-:Y:S03]  /*5060*/  UIADD3 UR24, UPT, UPT, UR7, 0x138, URZ ;  /* 0x0000013807187890 */ /* 0x000fe6000fffe0ff */
[----:B------:R-:W-:Y:S02]  /*5070*/  UMOV UR7, 0xc0004010 ;  /* 0xc000401000077882 */ /* 0x000fe40000000000 */
[----:B------:R2:W-:Y:S01]  /*5080*/  UTCQMMA.2CTA gdesc[UR28], gdesc[UR6], tmem[UR18], tmem[UR26], idesc[UR27], UP3 ;  /* 0x00ff1a061c0075ea */ /* 0x0005e20009a00312 */
[----:B------:R-:W-:Y:S03]  /*5090*/  UPLOP3.LUT UP3, UPT, UPT, UPT, UPT, 0x80, 0x8 ;  /* 0x000000000008789c */ /* 0x000fe60003f6f070 */
[----:B------:R2:W-:Y:S01]  /*50a0*/  UTCBAR.2CTA.MULTICAST [UR24], URZ, UR13 ;  /* 0x000000ff180073e9 */ /* 0x0005e2000820080d */
[----:B------:R-:W-:Y:S07]  /*50b0*/  BRA.U UP0, `(.L_x_109) ;  /* 0xfffffffd008c7547 */ /* 0x000fee000b83ffff */
.L_x_106:
[----:B------:R-:W-:Y:S01]  /*50c0*/  UIADD3 UR19, UPT, UPT, UR19, 0x2b0, URZ ;  /* 0x000002b013137890 */ /* 0x000fe2000fffe0ff */
[----:B------:R-:W-:-:S08]  /*50d0*/  UMOV UR22, UR21 ;  /* 0x0000001500167c82 */ /* 0x000fd00008000000 */
[----:B------:R4:W-:Y:S01]  /*50e0*/  UTCBAR.2CTA.MULTICAST [UR19], URZ, UR12 ;  /* 0x000000ff130073e9 */ /* 0x0009e2000820080c */
[----:B------:R-:W-:Y:S02]  /*50f0*/  NOP ;  /* 0x0000000000007918 */ /* 0x000fe40000000000 */
.L_x_104:
[----:B------:R-:W-:Y:S01]  /*5100*/  UIADD3 UR16, UPT, UPT, UR16, 0x1, URZ ;  /* 0x0000000110107890 */ /* 0x000fe2000fffe0ff */
[----:B------:R-:W-:-:S03]  /*5110*/  ISETP.NE.AND P0, PT, R8, 0x2, PT ;  /* 0x000000020800780c */ /* 0x000fc60003f05270 */
[----:B------:R-:W-:Y:S01]  /*5120*/  UISETP.NE.AND UP0, UPT, UR16, 0x4, UPT ;  /* 0x000000041000788c */ /* 0x000fe2000bf05270 */
[----:B-12---:R-:W-:Y:S02]  /*5130*/  SEL R0, RZ, 0x1, P0 ;  /* 0x00000001ff007807 */ /* 0x006fe40000000000 */
[----:B------:R-:W-:Y:S01]  /*5140*/  SEL R8, R8, RZ, P0 ;  /* 0x000000ff08087207 */ /* 0x000fe20000000000 */
[----:B------:R-:W-:Y:S01]  /*5150*/  USEL UR5, URZ, 0x1, UP0 ;  /* 0x00000001ff057887 */ /* 0x000fe20008000000 */
[----:B------:R-:W-:Y:S01]  /*5160*/  LOP3.LUT R3, R3, R0, RZ, 0x3c, !PT ;  /* 0x0000000003037212 */ /* 0x000fe200078e3cff */
[----:B------:R-:W-:-:S04]  /*5170*/  USEL UR16, UR16, URZ, UP0 ;  /* 0x000000ff10107287 */ /* 0x000fc80008000000 */
[----:B------:R-:W-:Y:S01]  /*5180*/  LOP3.LUT R9, R9, UR5, RZ, 0x3c, !PT ;  /* 0x0000000509097c12 */ /* 0x000fe2000f8e3cff */
[----:B------:R-:W-:Y:S07]  /*5190*/  @P1 BRA `(.L_x_110) ;  /* 0xfffffff800c41947 */ /* 0x000fee000383ffff */
[----:B------:R-:W1:Y:S01]  /*51a0*/  S2UR UR4, SR_CgaCtaId ;  /* 0x00000000000479c3 */ /* 0x000e620000008800 */
[----:B------:R-:W-:Y:S01]  /*51b0*/  ELECT P0, URZ, PT ;  /* 0x0000000000ff782f */ /* 0x000fe20003800000 */
[----:B------:R-:W-:Y:S01]  /*51c0*/  HFMA2 R0, -RZ, RZ, 0, 5.9604644775390625e-08 ;  /* 0x00000001ff007431 */ /* 0x000fe200000001ff */
[----:B------:R-:W-:-:S05]  /*51d0*/  UMOV UR5, 0x40 ;  /* 0x0000004000057882 */ /* 0x000fca0000000000 */
[----:B------:R-:W-:Y:S01]  /*51e0*/  UVIRTCOUNT.DEALLOC.SMPOOL 0x80 ;  /* 0x000000800000784c */ /* 0x000fe20000000000 */
[----:B------:R-:W-:Y:S02]  /*51f0*/  UISETP.NE.AND UP0, UPT, UR9, URZ, UPT ;  /* 0x000000ff0900728c */ /* 0x000fe4000bf05270 */
[----:B-1----:R-:W-:-:S09]  /*5200*/  ULEA UR4, UR4, UR5, 0x18 ;  /* 0x0000000504047291 */ /* 0x002fd2000f8ec0ff */
[----:B------:R1:W-:Y:S01]  /*5210*/  @P0 STS.U8 [UR4+0x1c], R0 ;  /* 0x00001c00ff000988 */ /* 0x0003e20008000004 */
[----:B------:R-:W-:Y:S05]  /*5220*/  BRA.U UP0, `(.L_x_111) ;  /* 0x0000000100a07547 */ /* 0x000fea000b800000 */
[----:B------:R-:W-:Y:S01]  /*5230*/  UIADD3 UR5, UPT, UPT, UR11, 0x2d0, URZ ;  /* 0x000002d00b057890 */ /* 0x000fe2000fffe0ff */
[----:B------:R-:W-:-:S03]  /*5240*/  SHF.L.U32 R3, R9, 0x1f, RZ ;  /* 0x0000001f09037819 */ /* 0x000fc600000006ff */
[----:B------:R-:W-:-:S09]  /*5250*/  ULEA UR6, UR16, UR5, 0x3 ;  /* 0x0000000510067291 */ /* 0x000fd2000f8e18ff */
[----:B------:R-:W2:Y:S02]  /*5260*/  SYNCS.PHASECHK.TRANS64.TRYWAIT P0, [UR6], R3 ;  /* 0x00000003ff0075a7 */ /* 0x000ea40008001106 */
[----:B--2---:R-:W-:Y:S05]  /*5270*/  @!P0 BRA `(.L_x_112) ;  /* 0x0000005000ac8947 */ /* 0x004fea0003800000 */
.L_x_241:
        /* <DEDUP_REMOVED lines=9> */
.L_x_243:
        /* <DEDUP_REMOVED lines=9> */
.L_x_245:
[----:B------:R-:W-:-:S04]  /*53a0*/  UIADD3 UR7, UPT, UPT, UR7, 0x1, URZ ;  /* 0x0000000107077890 */ /* 0x000fc8000fffe0ff */
[----:B------:R-:W-:-:S04]  /*53b0*/  UISETP.NE.AND UP1, UPT, UR7, 0x4, UPT ;  /* 0x000000040700788c */ /* 0x000fc8000bf25270 */
[----:B------:R-:W-:Y:S02]  /*53c0*/  USEL UR6, URZ, 0x1, UP1 ;  /* 0x00000001ff067887 */ /* 0x000fe40008800000 */
[----:B------:R-:W-:-:S04]  /*53d0*/  USEL UR7, UR7, URZ, UP1 ;  /* 0x000000ff07077287 */ /* 0x000fc80008800000 */
[----:B------:R-:W-:Y:S01]  /*53e0*/  ULEA UR7, UR7, UR5, 0x3 ;  /* 0x0000000507077291 */ /* 0x000fe2000f8e18ff */
[----:B-1----:R-:W-:-:S04]  /*53f0*/  LOP3.LUT R3, R2, UR6, RZ, 0x3c, !PT ;  /* 0x0000000602037c12 */ /* 0x002fc8000f8e3cff */
[----:B------:R-:W-:Y:S01]  /*5400*/  SHF.L.U32 R3, R3, 0x1f, RZ ;  /* 0x0000001f03037819 */ /* 0x000fe200000006ff */
[----:B------:R-:W-:-:S04]  /*5410*/  IMAD.U32 R0, RZ, RZ, UR7 ;  /* 0x00000007ff007e24 */ /* 0x000fc8000f8e00ff */
[----:B------:R1:W2:Y:S03]  /*5420*/  SYNCS.PHASECHK.TRANS64.TRYWAIT P0, [R0+URZ], R3 ;  /* 0x00000003000075a7 */ /* 0x0002a600080011ff */
[----:B--2---:R-:W-:Y:S05]  /*5430*/  @!P0 NANOSLEEP.SYNCS 0x989680 ;  /* 0x009896800000895d */ /* 0x004fea0003900000 */
[----:B------:R-:W2:Y:S02]  /*5440*/  @!P0 SYNCS.PHASECHK.TRANS64 P0, [R0+URZ], R3 ;  /* 0x00000003000085a7 */ /* 0x000ea400080010ff */
[----:B--2---:R-:W-:Y:S05]  /*5450*/  @P0 BRA `(.L_x_115) ;  /* 0x0000000000200947 */ /* 0x004fea0003800000 */
.L_x_116:
[----:B--2---:R2:W1:Y:S02]  /*5460*/  SYNCS.PHASECHK.TRANS64.TRYWAIT P0, [R0+URZ], R3 ;  /* 0x00000003000075a7 */ /* 0x00446400080011ff */
[----:B-1----:R-:W-:Y:S05]  /*5470*/  @!P0 NANOSLEEP.SYNCS 0x989680 ;  /* 0x009896800000895d */ /* 0x002fea0003900000 */
[----:B------:R-:W1:Y:S02]  /*5480*/  @!P0 SYNCS.PHASECHK.TRANS64 P0, [R0+URZ], R3 ;  /* 0x00000003000085a7 */ /* 0x000e6400080010ff */
[----:B-1----:R-:W-:Y:S05]  /*5490*/  @!P0 BRA `(.L_x_116) ;  /* 0xfffffffc00f08947 */ /* 0x002fea000383ffff */
[----:B------:R-:W-:Y:S05]  /*54a0*/  BRA `(.L_x_115) ;  /* 0x00000000000c7947 */ /* 0x000fea0003800000 */
.L_x_111:
[----:B------:R-:W-:-:S04]  /*54b0*/  UIADD3 UR5, UPT, UPT, UR11, 0x310, URZ ;  /* 0x000003100b057890 */ /* 0x000fc8000fffe0ff */
[----:B------:R-:W-:-:S09]  /*54c0*/  UPRMT UR5, UR8, 0x654, UR5 ;  /* 0x0000065408057896 */ /* 0x000fd20008000005 */
[----:B------:R-:W-:Y:S03]  /*54d0*/  SYNCS.ARRIVE.TRANS64.RED.A1T0 RZ, [UR5], RZ ;  /* 0x000000ffffff79a7 */ /* 0x000fe60008100405 */
.L_x_115:
[----:B-12---:R-:W-:Y:S01]  /*54e0*/  SHF.L.U32 R3, RZ, 0x1f, RZ ;  /* 0x0000001fff037819 */ /* 0x006fe200000006ff */
[----:B------:R-:W-:Y:S01]  /*54f0*/  UIADD3 UR5, UPT, UPT, UR11, 0x310, URZ ;  /* 0x000003100b057890 */ /* 0x000fe2000fffe0ff */
[----:B------:R-:W-:Y:S02]  /*5500*/  PLOP3.LUT P0, PT, PT, PT, UP0, 0x80, 0x8 ;  /* 0x000000000008781c */ /* 0x000fe40003f0f008 */
[----:B------:R-:W1:Y:S02]  /*5510*/  SYNCS.PHASECHK.TRANS64.TRYWAIT P1, [UR11+0x310], R3 ;  /* 0x00031003ff0075a7 */ /* 0x000e64000802110b */
[----:B-1----:R-:W-:Y:S09]  /*5520*/  @!P1 BRA `(.L_x_117) ;  /* 0x0000005000489947 */ /* 0x002ff20003800000 */
.L_x_247:
[----:B------:R-:W-:Y:S02]  /*5530*/  @!UP0 UPRMT UR5, UR8, 0x654, UR5 ;  /* 0x0000065408058896 */ /* 0x000fe40008000005 */
[----:B------:R-:W-:Y:S01]  /*5540*/  ULOP3.LUT UR6, UR17, 0xffff, URZ, 0xc0, !UPT ;  /* 0x0000ffff11067892 */ /* 0x000fe2000f8ec0ff */
[----:B------:R-:W-:-:S03]  /*5550*/  UMOV UR8, 0xffff ;  /* 0x0000ffff00087882 */ /* 0x000fc60000000000 */
[----:B------:R-:W-:-:S03]  /*5560*/  USHF.R.U32.HI UR6, URZ, 0x5, UR6 ;  /* 0x00000005ff067899 */ /* 0x000fc60008011606 */
[----:B------:R-:W-:Y:S01]  /*5570*/  @!P0 SYNCS.ARRIVE.TRANS64.RED.A1T0 RZ, [UR5], RZ ;  /* 0x000000ffffff89a7 */ /* 0x000fe20008100405 */
[----:B------:R-:W-:Y:S01]  /*5580*/  NOP ;  /* 0x0000000000007918 */ /* 0x000fe20000000000 */
[----:B-1----:R-:W1:Y:S01]  /*5590*/  LDS R0, [UR4+0x14] ;  /* 0x00001404ff007984 */ /* 0x002e620008000800 */
[----:B------:R-:W-:Y:S01]  /*55a0*/  USHF.L.U32 UR8, UR8, UR6, URZ ;  /* 0x0000000608087299 */ /* 0x000fe200080006ff */
[----:B------:R-:W-:Y:S02]  /*55b0*/  UMOV UR5, 0x1 ;  /* 0x0000000100057882 */ /* 0x000fe40000000000 */
[----:B------:R-:W-:-:S03]  /*55c0*/  USHF.L.U32 UR5, UR5, UR6, URZ ;  /* 0x0000000605057299 */ /* 0x000fc600080006ff */
[----:B-1----:R-:W-:-:S04]  /*55d0*/  LOP3.LUT R0, R0, UR8, RZ, 0xc0, !PT ;  /* 0x0000000800007c12 */ /* 0x002fc8000f8ec0ff */
[----:B------:R-:W-:-:S13]  /*55e0*/  ISETP.NE.AND P0, PT, R0, UR8, PT ;  /* 0x0000000800007c0c */ /* 0x000fda000bf05270 */
[----:B------:R-:W-:Y:S05]  /*55f0*/  @P0 BRA `(.L_x_118) ;  /* 0x0000000000580947 */ /* 0x000fea0003800000 */
[----:B------:R-:W1:Y:S02]  /*5600*/  LDS R0, [UR4+0x18] ;  /* 0x00001804ff007984 */ /* 0x000e640008000800 */
[----:B-1----:R-:W-:-:S04]  /*5610*/  LOP3.LUT R0, R0, UR5, RZ, 0xc0, !PT ;  /* 0x0000000500007c12 */ /* 0x002fc8000f8ec0ff */
[----:B------:R-:W-:-:S13]  /*5620*/  ISETP.NE.AND P0, PT, R0, UR5, PT ;  /* 0x0000000500007c0c */ /* 0x000fda000bf05270 */
[----:B------:R-:W-:Y:S05]  /*5630*/  @P0 BRA `(.L_x_119) ;  /* 0x00000000003c0947 */ /* 0x000fea0003800000 */
[----:B------:R-:W1:Y:S01]  /*5640*/  S2R R2, SR_LANEID ;  /* 0x0000000000027919 */ /* 0x000e620000000000 */
[----:B------:R-:W-:Y:S01]  /*5650*/  ULOP3.LUT UR8, URZ, UR8, URZ, 0x33, !UPT ;  /* 0x00000008ff087292 */ /* 0x000fe2000f8e33ff */
[----:B------:R-:W-:Y:S01]  /*5660*/  LOP3.LUT R4, RZ, UR5, RZ, 0x33, !PT ;  /* 0x00000005ff047c12 */ /* 0x000fe2000f8e33ff */
[----:B------:R-:W-:Y:S02]  /*5670*/  VOTEU.ANY UR7, UPT, PT ;  /* 0x0000000000077886 */ /* 0x000fe400038e0100 */
[----:B------:R-:W-:Y:S01]  /*5680*/  UFLO.U32 UR7, UR7 ;  /* 0x00000007000772bd */ /* 0x000fe200080e0000 */
[----:B------:R-:W2:Y:S01]  /*5690*/  REDUX UR5, R4 ;  /* 0x00000000040573c4 */ /* 0x000ea20000000000 */
[----:B------:R-:W-:-:S06]  /*56a0*/  IMAD.U32 R0, RZ, RZ, UR8 ;  /* 0x00000008ff007e24 */ /* 0x000fcc000f8e00ff */
[----:B------:R1:W-:Y:S01]  /*56b0*/  UTCATOMSWS.AND URZ, UR8 ;  /* 0x0000000800ff79e3 */ /* 0x0003e20008000000 */
[----:B------:R-:W3:Y:S01]  /*56c0*/  REDUX UR6, R0 ;  /* 0x00000000000673c4 */ /* 0x000ee20000000000 */
[----:B-1----:R-:W-:Y:S01]  /*56d0*/  ISETP.EQ.U32.AND P0, PT, R2, UR7, PT ;  /* 0x0000000702007c0c */ /* 0x002fe2000bf02070 */
[----:B--2---:R-:W-:Y:S01]  /*56e0*/  IMAD.U32 R2, RZ, RZ, UR5 ;  /* 0x00000005ff027e24 */ /* 0x004fe2000f8e00ff */
[----:B---3--:R-:W-:-:S11]  /*56f0*/  MOV R3, UR6 ;  /* 0x0000000600037c02 */ /* 0x008fd60008000f00 */
[----:B------:R1:W-:Y:S04]  /*5700*/  @P0 ATOMS.AND RZ, [UR4+0x14], R3 ;  /* 0x00001403ffff098c */ /* 0x0003e8000a800004 */
[----:B------:R1:W-:Y:S01]  /*5710*/  @P0 ATOMS.AND RZ, [UR4+0x18], R2 ;  /* 0x00001802ffff098c */ /* 0x0003e2000a800004 */
[----:B------:R-:W-:Y:S05]  /*5720*/  BRA `(.L_x_120) ;  /* 0x0000000000147947 */ /* 0x000fea0003800000 */
.L_x_119:
[----:B------:R-:W-:Y:S02]  /*5730*/  MOV R2, 0x5750 ;  /* 0x0000575000027802 */ /* 0x000fe40000000f00 */
[----:B---345:R-:W-:Y:S05]  /*5740*/  CALL.REL.NOINC `($__internal_0_$__cuda_sm10x_tcgen05_guardrail_trap_col_being_dealloced_not_returned_by_alloc) ;  /* 0x00000050005c7944 */ /* 0x038fea0003c00000 */
[----:B------:R-:W-:Y:S05]  /*5750*/  BRA `(.L_x_120) ;  /* 0x0000000000087947 */ /* 0x000fea0003800000 */
.L_x_118:
[----:B------:R-:W-:Y:S02]  /*5760*/  MOV R2, 0x5780 ;  /* 0x0000578000027802 */ /* 0x000fe40000000f00 */
[----:B---345:R-:W-:Y:S05]  /*5770*/  CALL.REL.NOINC `($__internal_2_$__cuda_sm10x_tcgen05_guardrail_trap_unallocated_columns_being_dealloced) ;  /* 0x0000005000687944 */ /* 0x038fea0003c00000 */
.L_x_120:
[----:B------:R-:W-:Y:S01]  /*5780*/  NOP ;  /* 0x0000000000007918 */ /* 0x000fe20000000000 */
[----:B----4-:R-:W-:Y:S05]  /*5790*/  EXIT ;  /* 0x000000000000794d */ /* 0x010fea0003800000 */
.L_x_91:
[----:B------:R-:W-:-:S09]  /*57a0*/  UISETP.NE.OR UP5, UPT, UR10, 0x3, !UP5 ;  /* 0x000000030a00788c */ /* 0x000fd2000efa5670 */
[----:B------:R-:W-:Y:S05]  /*57b0*/  BRA.U UP5, `(.L_x_121) ;  /* 0x0000000d05347547 */ /* 0x000fea000b800000 */
[----:B------:R-:W1:Y:S01]  /*57c0*/  LDC R0, c[0x0][0xb30] ;  /* 0x0002cc00ff007b82 */ /* 0x000e620000000800 */
[----:B------:R-:W2:Y:S01]  /*57d0*/  LDCU.64 UR8, c[0x0][0x888] ;  /* 0x00011100ff0877ac */ /* 0x000ea20008000a00 */
[----:B------:R-:W-:Y:S01]  /*57e0*/  IMAD.MOV.U32 R30, RZ, RZ, 0x1 ;  /* 0x00000001ff1e7424 */ /* 0x000fe200078e00ff */
[----:B------:R-:W-:Y:S01]  /*57f0*/  CS2R R28, SRZ ;  /* 0x00000000001c7805 */ /* 0x000fe2000001ff00 */
[----:B------:R-:W-:Y:S01]  /*5800*/  IMAD.MOV.U32 R25, RZ, RZ, 0x2800 ;  /* 0x00002800ff197424 */ /* 0x000fe200078e00ff */
[----:B------:R-:W3:Y:S03]  /*5810*/  LDCU.64 UR4, c[0x0][0x890] ;  /* 0x00011200ff0477ac */ /* 0x000ee60008000a00 */
[----:B------:R-:W4:Y:S01]  /*5820*/  LDC R19, c[0x0][0x370] ;  /* 0x0000dc00ff137b82 */ /* 0x000f220000000800 */
[----:B------:R-:W-:Y:S01]  /*5830*/  UMOV UR7, 0x400 ;  /* 0x0000040000077882 */ /* 0x000fe20000000000 */
[----:B------:R-:W-:-:S02]  /*5840*/  UPLOP3.LUT UP1, UPT, UPT, UPT, UPT, 0x40, 0x4 ;  /* 0x000000000004789c */ /* 0x000fc40003f2e870 */
[----:B------:R-:W-:-:S04]  /*5850*/  ULEA UR7, UR37, UR7, 0x18 ;  /* 0x0000000725077291 */ /* 0x000fc8000f8ec0ff */
[----:B------:R-:W4:Y:S01]  /*5860*/  LDC R2, c[0x0][0xb0c] ;  /* 0x0002c300ff027b82 */ /* 0x000f220000000800 */
[----:B--2---:R-:W-:Y:S02]  /*5870*/  UISETP.NE.U32.AND UP5, UPT, UR8, URZ, UPT ;  /* 0x000000ff0800728c */ /* 0x004fe4000bfa5070 */
[----:B------:R-:W-:Y:S02]  /*5880*/  UIADD3 UR8, UPT, UPT, UR7, 0x270, URZ ;  /* 0x0000027007087890 */ /* 0x000fe4000fffe0ff */
[----:B---3--:R-:W-:-:S03]  /*5890*/  UISETP.NE.U32.AND UP6, UPT, UR4, URZ, UPT ;  /* 0x000000ff0400728c */ /* 0x008fc6000bfc5070 */
[----:B------:R-:W2:Y:S01]  /*58a0*/  LDC R18, c[0x0][0xb20] ;  /* 0x0002c800ff127b82 */ /* 0x000ea20000000800 */
[----:B-1----:R-:W-:Y:S01]  /*58b0*/  ISETP.NE.AND P1, PT, R0, 0x1, PT ;  /* 0x000000010000780c */ /* 0x002fe20003f25270 */
[----:B------:R-:W-:Y:S02]  /*58c0*/  UISETP.NE.AND.EX UP5, UPT, UR9, URZ, UPT, UP5 ;  /* 0x000000ff0900728c */ /* 0x000fe4000bfa5350 */
[----:B------:R-:W-:Y:S02]  /*58d0*/  UPRMT UR37, UR37, 0x654, UR8 ;  /* 0x0000065425257896 */ /* 0x000fe40008000008 */
[----:B------:R-:W-:Y:S02]  /*58e0*/  UISETP.NE.AND.EX UP6, UPT, UR5, URZ, UPT, UP6 ;  /* 0x000000ff0500728c */ /* 0x000fe4000bfc5360 */
[----:B------:R-:W1:Y:S08]  /*58f0*/  LDC.64 R32, c[0x0][0x348] ;  /* 0x0000d200ff207b82 */ /* 0x000e700000000a00 */
[----:B------:R-:W3:Y:S08]  /*5900*/  LDC.64 R16, c[0x0][0xb10] ;  /* 0x0002c400ff107b82 */ /* 0x000ef00000000a00 */
[----:B------:R-:W1:Y:S08]  /*5910*/  LDC.64 R6, c[0x0][0xb18] ;  /* 0x0002c600ff067b82 */ /* 0x000e700000000a00 */
[----:B------:R-:W1:Y:S08]  /*5920*/  LDC.64 R4, c[0x0][0xb28] ;  /* 0x0002ca00ff047b82 */ /* 0x000e700000000a00 */
[----:B--2-4-:R-:W1:Y:S02]  /*5930*/  LDC R24, c[0x0][0x374] ;  /* 0x0000dd00ff187b82 */ /* 0x014e640000000800 */
.L_x_129:
[C---:B------:R-:W-:Y:S02]  /*5940*/  LEA R0, R29.reuse, UR7, 0x3 ;  /* 0x000000071d007c11 */ /* 0x040fe4000f8e18ff */
[----:B------:R-:W-:Y:S02]  /*5950*/  SHF.L.U32 R3, R28, 0x1f, RZ ;  /* 0x0000001f1c037819 */ /* 0x000fe400000006ff */
[----:B------:R-:W-:Y:S02]  /*5960*/  LEA R20, R29, UR7, 0x4 ;  /* 0x000000071d147c11 */ /* 0x000fe4000f8e20ff */
[----:B--2---:R-:W2:Y:S02]  /*5970*/  SYNCS.PHASECHK.TRANS64.TRYWAIT P0, [R0+URZ+0x290], R3 ;  /* 0x00029003000075a7 */ /* 0x004ea400080011ff */
[----:B--2---:R-:W-:Y:S05]  /*5980*/  @!P0 BRA `(.L_x_122) ;  /* 0x0000004c00488947 */ /* 0x004fea0003800000 */
.L_x_248:
[----:B------:R-:W-:Y:S01]  /*5990*/  ISETP.GE.AND P0, PT, R92, 0x1, PT ;  /* 0x000000015c00780c */ /* 0x000fe20003f06270 */
[----:B------:R-:W4:Y:S01]  /*59a0*/  LDS.128 R20, [R20+0x320] ;  /* 0x0003200014147984 */ /* 0x000f220000000c00 */
[----:B------:R-:W-:Y:S01]  /*59b0*/  ISETP.NE.U32.AND P4, PT, RZ, UR4, PT ;  /* 0x00000004ff007c0c */ /* 0x000fe2000bf85070 */
[----:B--2---:R-:W-:Y:S01]  /*59c0*/  VIADD R0, R0, 0x2a0 ;  /* 0x000002a000007836 */ /* 0x004fe20000000000 */
[----:B------:R-:W-:Y:S02]  /*59d0*/  SHF.L.U32 R26, R30, 0x1f, RZ ;  /* 0x0000001f1e1a7819 */ /* 0x000fe400000006ff */
[----:B------:R-:W-:Y:S02]  /*59e0*/  ISETP.NE.AND.EX P4, PT, RZ, UR5, PT, P4 ;  /* 0x00000005ff007c0c */ /* 0x000fe4000bf85340 */
[----:B------:R-:W-:Y:S01]  /*59f0*/  PRMT R0, RZ, 0x654, R0 ;  /* 0x00000654ff007816 */ /* 0x000fe20000000000 */
[----:B------:R-:W-:Y:S01]  /*5a00*/  @!PT LDS RZ, [RZ] ;  /* 0x00000000fffff984 */ /* 0x000fe20000000800 */
[----:B------:R-:W-:Y:S01]  /*5a10*/  @!PT LDS RZ, [RZ] ;  /* 0x00000000fffff984 */ /* 0x000fe20000000800 */
[----:B------:R-:W-:Y:S01]  /*5a20*/  @!PT LDS RZ, [RZ] ;  /* 0x00000000fffff984 */ /* 0x000fe20000000800 */
[----:B------:R-:W-:Y:S01]  /*5a30*/  @!PT LDS RZ, [RZ] ;  /* 0x00000000fffff984 */ /* 0x000fe20000000800 */
[----:B------:R2:W-:Y:S06]  /*5a40*/  MEMBAR.ALL.CTA ;  /* 0x0000000000007992 */ /* 0x0005ec0000008000 */
[----:B--2---:R-:W2:Y:S02]  /*5a50*/  FENCE.VIEW.ASYNC.S ;  /* 0x00000000000073c6 */ /* 0x004ea40000000000 */
[----:B--2---:R2:W-:Y:S01]  /*5a60*/  SYNCS.ARRIVE.TRANS64.RED.A1T0 RZ, [R0+URZ], RZ ;  /* 0x000000ff00ff79a7 */ /* 0x0045e200081004ff */
[----:B----4-:R-:W-:Y:S11]  /*5a70*/  LOP3.LUT P3, RZ, R22, 0x1, RZ, 0xc0, !PT ;  /* 0x0000000116ff7812 */ /* 0x010ff6000786c0ff */
[----:B------:R-:W-:Y:S02]  /*5a80*/  @!UPT UIADD3 URZ, UPT, UPT, URZ, URZ, URZ ;  /* 0x000000fffffff290 */ /* 0x000fe4000fffe0ff */
[----:B------:R-:W-:Y:S02]  /*5a90*/  @P3 MOV R13, R20 ;  /* 0x00000014000d3202 */ /* 0x000fe40000000f00 */
[----:B------:R-:W-:Y:S01]  /*5aa0*/  @P3 LOP3.LUT R8, R21, 0xffff, RZ, 0xc0, !PT ;  /* 0x0000ffff15083812 */ /* 0x000fe200078ec0ff */
[----:B--2---:R-:W-:Y:S06]  /*5ab0*/  @!P0 BRA `(.L_x_123) ;  /* 0x0000000000a48947 */ /* 0x004fec0003800000 */
[----:B-1----:R-:W-:Y:S01]  /*5ac0*/  IMAD.HI.U32 R31, R24, R7, RZ ;  /* 0x00000007181f7227 */ /* 0x002fe200078e00ff */
[----:B------:R-:W-:Y:S02]  /*5ad0*/  ISETP.NE.AND P0, PT, R6, 0x1, PT ;  /* 0x000000010600780c */ /* 0x000fe40003f05270 */
[----:B------:R-:W-:Y:S01]  /*5ae0*/  ISETP.NE.AND P2, PT, R92, 0x1, PT ;  /* 0x000000015c00780c */ /* 0x000fe20003f45270 */
[----:B---3--:R-:W-:Y:S01]  /*5af0*/  IMAD.HI.U32 R34, R19, R16, RZ ;  /* 0x0000001013227227 */ /* 0x008fe200078e00ff */
[----:B------:R-:W-:Y:S02]  /*5b00*/  SHF.R.U32.HI R31, RZ, R18, R31 ;  /* 0x00000012ff1f7219 */ /* 0x000fe4000001161f */
[----:B------:R-:W-:Y:S01]  /*5b10*/  ISETP.NE.AND P5, PT, R2, 0x1, PT ;  /* 0x000000010200780c */ /* 0x000fe20003fa5270 */
[----:B------:R-:W-:Y:S01]  /*5b20*/  IMAD.HI.U32 R36, R13, R16, RZ ;  /* 0x000000100d247227 */ /* 0x000fe200078e00ff */
[----:B------:R-:W-:Y:S02]  /*5b30*/  SHF.R.U32.HI R34, RZ, R17, R34 ;  /* 0x00000011ff227219 */ /* 0x000fe40000011622 */
[----:B------:R-:W-:Y:S01]  /*5b40*/  SEL R3, R24, R31, !P0 ;  /* 0x0000001f18037207 */ /* 0x000fe20004000000 */
[C---:B------:R-:W-:Y:S01]  /*5b50*/  IMAD.HI.U32 R31, R8.reuse, R7, RZ ;  /* 0x00000007081f7227 */ /* 0x040fe200078e00ff */
[----:B------:R-:W-:Y:S02]  /*5b60*/  SEL R11, R19, R34, !P5 ;  /* 0x00000022130b7207 */ /* 0x000fe40006800000 */
[----:B------:R-:W-:Y:S01]  /*5b70*/  SHF.R.U32.HI R36, RZ, R17, R36 ;  /* 0x00000011ff247219 */ /* 0x000fe20000011624 */
[----:B------:R-:W-:Y:S01]  /*5b80*/  IMAD.HI.U32 R38, R3, R4, RZ ;  /* 0x0000000403267227 */ /* 0x000fe200078e00ff */
[----:B------:R-:W-:Y:S03]  /*5b90*/  SHF.R.U32.HI R31, RZ, R18, R31 ;  /* 0x00000012ff1f7219 */ /* 0x000fe6000001161f */
[----:B------:R-:W-:Y:S01]  /*5ba0*/  IMAD.HI.U32 R34, R11, R4, RZ ;  /* 0x000000040b227227 */ /* 0x000fe200078e00ff */
[----:B------:R-:W-:Y:S02]  /*5bb0*/  @P2 SHF.R.U32.HI R3, RZ, R5, R38 ;  /* 0x00000005ff032219 */ /* 0x000fe40000011626 */
[----:B------:R-:W-:Y:S02]  /*5bc0*/  SEL R9, R8, R31, !P0 ;  /* 0x0000001f08097207 */ /* 0x000fe40004000000 */
[----:B------:R-:W-:Y:S01]  /*5bd0*/  @P2 SHF.R.U32.HI R11, RZ, R5, R34 ;  /* 0x00000005ff0b2219 */ /* 0x000fe20000011622 */
[C---:B------:R-:W-:Y:S01]  /*5be0*/  IMAD R10, R92.reuse, R3, RZ ;  /* 0x000000035c0a7224 */ /* 0x040fe200078e02ff */
[----:B------:R-:W-:Y:S01]  /*5bf0*/  SEL R3, R13, R36, !P5 ;  /* 0x000000240d037207 */ /* 0x000fe20006800000 */
[C---:B------:R-:W-:Y:S03]  /*5c00*/  IMAD.HI.U32 R14, R9.reuse, R4, RZ ;  /* 0x00000004090e7227 */ /* 0x040fe600078e00ff */
[----:B------:R-:W-:Y:S01]  /*5c10*/  ISETP.GE.AND P0, PT, R9, R10, PT ;  /* 0x0000000a0900720c */ /* 0x000fe20003f06270 */
[C---:B------:R-:W-:Y:S01]  /*5c20*/  IMAD R12, R92.reuse, R11, RZ ;  /* 0x0000000b5c0c7224 */ /* 0x040fe200078e02ff */
[-C--:B------:R-:W-:Y:S04]  /*5c30*/  SHF.R.U32.HI R14, RZ, R5.reuse, R14 ;  /* 0x00000005ff0e7219 */ /* 0x080fe8000001160e */
[----:B------:R-:W-:Y:S02]  /*5c40*/  ISETP.GE.OR P0, PT, R3, R12, P0 ;  /* 0x0000000c0300720c */ /* 0x000fe40000706670 */
[----:B------:R-:W-:Y:S05]  /*5c50*/  SEL R15, R9, R14, !P2 ;  /* 0x0000000e090f7207 */ /* 0x000fea0005000000 */
[----:B------:R-:W-:Y:S04]  /*5c60*/  IMAD.MOV R14, RZ, RZ, -R15 ;  /* 0x000000ffff0e7224 */ /* 0x000fe800078e0a0f */
[----:B------:R-:W-:Y:S02]  /*5c70*/  IMAD R14, R92, R14, R9 ;  /* 0x0000000e5c0e7224 */ /* 0x000fe400078e0209 */
[C---:B------:R-:W-:Y:S05]  /*5c80*/  @!P0 IMAD.HI.U32 R10, R3.reuse, R4, RZ ;  /* 0x00000004030a8227 */ /* 0x040fea00078e00ff */
[----:B------:R-:W-:Y:S04]  /*5c90*/  @!P0 SHF.R.U32.HI R10, RZ, R5, R10 ;  /* 0x00000005ff0a8219 */ /* 0x000fe8000001160a */
[----:B------:R-:W-:Y:S01]  /*5ca0*/  @!P0 SEL R0, R3, R10, !P2 ;  /* 0x0000000a03008207 */ /* 0x000fe20005000000 */
[----:B------:R-:W-:Y:S03]  /*5cb0*/  IMAD.MOV R10, RZ, RZ, -R3 ;  /* 0x000000ffff0a7224 */ /* 0x000fe600078e0a03 */
[----:B------:R-:W-:Y:S01]  /*5cc0*/  @!P0 IADD3 R15, PT, PT, R15, -R0, RZ ;  /* 0x800000000f0f8210 */ /* 0x000fe20007ffe0ff */
[----:B------:R-:W-:Y:S01]  /*5cd0*/  @!P0 IMAD R0, R11, R14, R0 ;  /* 0x0000000e0b008224 */ /* 0x000fe200078e0200 */
[----:B------:R-:W-:Y:S01]  /*5ce0*/  IADD3 R11, PT, PT, -R9, RZ, RZ ;  /* 0x000000ff090b7210 */ /* 0x000fe20007ffe1ff */
[----:B------:R-:W-:Y:S02]  /*5cf0*/  IMAD R13, R2, R10, R13 ;  /* 0x0000000a020d7224 */ /* 0x000fe400078e020d */
[----:B------:R-:W-:Y:S02]  /*5d00*/  @!P0 IMAD R9, R15, R92, R3 ;  /* 0x0000005c0f098224 */ /* 0x000fe400078e0203 */
[----:B------:R-:W-:Y:S02]  /*5d10*/  @!P0 IMAD.MOV.U32 R3, RZ, RZ, R0 ;  /* 0x000000ffff038224 */ /* 0x000fe400078e0000 */
[----:B------:R-:W-:Y:S02]  /*5d20*/  IMAD R8, R6, R11, R8 ;  /* 0x0000000b06087224 */ /* 0x000fe400078e0208 */
[----:B------:R-:W-:Y:S02]  /*5d30*/  IMAD R13, R3, R2, R13 ;  /* 0x00000002030d7224 */ /* 0x000fe400078e020d */
[----:B------:R-:W-:Y:S02]  /*5d40*/  IMAD R8, R9, R6, R8 ;  /* 0x0000000609087224 */ /* 0x000fe400078e0208 */
.L_x_123:
[----:B------:R-:W-:Y:S05]  /*5d50*/  BRA.U UP1, `(.L_x_124) ;  /* 0x0000000101107547 */ /* 0x000fea000b800000 */
[----:B------:R-:W-:Y:S04]  /*5d60*/  MOV R0, UR6 ;  /* 0x0000000600007c02 */ /* 0x000fe80008000f00 */
[----:B------:R-:W-:Y:S04]  /*5d70*/  SHF.L.U32 R3, R0, 0x1f, RZ ;  /* 0x0000001f00037819 */ /* 0x000fe800000006ff */
[----:B------:R-:W2:Y:S02]  /*5d80*/  SYNCS.PHASECHK.TRANS64.TRYWAIT P0, [UR7+0x288], R3 ;  /* 0x00028803ff0075a7 */ /* 0x000ea40008001107 */
[----:B--2---:R-:W-:Y:S05]  /*5d90*/  @!P0 BRA `(.L_x_125) ;  /* 0x0000004800588947 */ /* 0x004fea0003800000 */
.L_x_124:
[----:B------:R-:W-:Y:S05]  /*5da0*/  BRA.U !UP6, `(.L_x_126) ;  /* 0x000000010e347547 */ /* 0x000fea000b800000 */
[----:B------:R-:W-:Y:S01]  /*5db0*/  UPLOP3.LUT UP0, UPT, UPT, UPT, UP5, 0x80, 0x8 ;  /* 0x000000000008789c */ /* 0x000fe20003f0f050 */
[----:B------:R-:W-:Y:S05]  /*5dc0*/  HFMA2 R198, -RZ, RZ, 0, 5.9604644775390625e-08 ;  /* 0x00000001ffc67431 */ /* 0x000fea00000001ff */
[----:B------:R-:W-:Y:S05]  /*5dd0*/  PLOP3.LUT P0, PT, PT, PT, UP0, 0x80, 0x8 ;  /* 0x000000000008781c */ /* 0x000fea0003f0f008 */
[----:B------:R-:W4:Y:S01]  /*5de0*/  @UP0 LDCU.64 UR10, c[0x0][0x888] ;  /* 0x00011100ff0a07ac */ /* 0x000f220008000a00 */
[----:B------:R-:W-:Y:S04]  /*5df0*/  @UP0 UIMAD UR8, UR36, UR4, URZ ;  /* 0x00000004240802a4 */ /* 0x000fe8000f8e02ff */
[----:B----4-:R-:W-:Y:S06]  /*5e00*/  @UP0 UIMAD.WIDE UR10, UR8, 0x4, UR10 ;  /* 0x00000004080a08a5 */ /* 0x010fec000f8e020a */
[----:B------:R-:W-:Y:S02]  /*5e10*/  IMAD.U32 R10, RZ, RZ, UR10 ;  /* 0x0000000aff0a7e24 */ /* 0x000fe4000f8e00ff */
[----:B------:R-:W-:Y:S05]  /*5e20*/  IMAD.U32 R11, RZ, RZ, UR11 ;  /* 0x0000000bff0b7e24 */ /* 0x000fea000f8e00ff */
[----:B--2---:R-:W2:Y:S02]  /*5e30*/  @P0 LDG.E R0, desc[UR46][R10.64] ;  /* 0x0000002e0a000981 */ /* 0x004ea4000c1e1900 */
[----:B--2---:R-:W-:Y:S01]  /*5e40*/  @P0 R2UR UR38, R0 ;  /* 0x00000000002602ca */ /* 0x004fe200000e0000 */
[----:B------:R-:W-:Y:S05]  /*5e50*/  IMAD.MOV.U32 R0, RZ, RZ, 0x1 ;  /* 0x00000001ff007424 */ /* 0x000fea00078e00ff */
[----:B------:R-:W-:Y:S08]  /*5e60*/  @!P0 PRMT R198, R0, 0x7610, R198 ;  /* 0x0000761000c68816 */ /* 0x000ff000000000c6 */
[----:B------:R-:W4:Y:S02]  /*5e70*/  @!UP0 LDCU UR38, c[0x0][0x880] ;  /* 0x00011000ff2687ac */ /* 0x000f240008000800 */
.L_x_126:
[----:B----4-:R-:W-:Y:S01]  /*5e80*/  @!P4 FSETP.EQ.AND P5, PT, RZ, UR38, PT ;  /* 0x00000026ff00cc0b */ /* 0x010fe2000bfa2000 */
[----:B------:R-:W-:Y:S01]  /*5e90*/  @!UPT UIADD3 URZ, UPT, UPT, URZ, URZ, URZ ;  /* 0x000000fffffff290 */ /* 0x000fe2000fffe0ff */
[----:B------:R-:W-:Y:S11]  /*5ea0*/  @!P4 BRA `(.L_x_127) ;  /* 0x000000000014c947 */ /* 0x000ff60003800000 */
[----:B------:R-:W-:Y:S02]  /*5eb0*/  LOP3.LUT P0, RZ, R198, 0xff, RZ, 0xc0, !PT ;  /* 0x000000ffc6ff7812 */ /* 0x000fe4000780c0ff */
[----:B------:R-:W-:Y:S04]  /*5ec0*/  PLOP3.LUT P5, PT, PT, PT, UP0, 0x80, 0x8 ;  /* 0x000000000008781c */ /* 0x000fe80003faf008 */
[----:B------:R-:W-:Y:S07]  /*5ed0*/  PLOP3.LUT P5, PT, P5, PT, PT, 0x8, 0x80 ;  /* 0x000000000080781c */ /* 0x000fee0002fae170 */
[----:B------:R-:W-:Y:S11]  /*5ee0*/  @P0 FSETP.EQ.AND P5, PT, RZ, UR38, PT ;  /* 0x00000026ff000c0b */ /* 0x000ff6000bfa2000 */
[----:B------:R-:W-:Y:S02]  /*5ef0*/  @!UPT UIADD3 URZ, UPT, UPT, URZ, URZ, URZ ;  /* 0x000000fffffff290 */ /* 0x000fe4000fffe0ff */
.L_x_127:
[----:B------:R-:W4:Y:S01]  /*5f00*/  SYNCS.PHASECHK.TRANS64.TRYWAIT P4, [UR7+0x278], R26 ;  /* 0x0002781aff0075a7 */ /* 0x000f220008081107 */
[----:B------:R-:W-:Y:S01]  /*5f10*/  @P3 SHF.R.U32.HI R27, RZ, 0x10, R21 ;  /* 0x00000010ff1b3819 */ /* 0x000fe20000011615 */
[----:B------:R-:W-:Y:S01]  /*5f20*/  VIADD R29, R29, 0x1 ;  /* 0x000000011d1d7836 */ /* 0x000fe20000000000 */
[----:B------:R-:W1:Y:S08]  /*5f30*/  LDC.64 R14, c[0x0][0xb10] ;  /* 0x0002c400ff0e7b82 */ /* 0x000e700000000a00 */
[----:B------:R-:W3:Y:S08]  /*5f40*/  LDC.64 R10, c[0x0][0xb18] ;  /* 0x0002c600ff0a7b82 */ /* 0x000ef00000000a00 */
[----:B--2---:R-:W2:Y:S08]  /*5f50*/  @!P1 LDC R0, c[0x0][0xb20] ;  /* 0x0002c800ff009b82 */ /* 0x004eb00000000800 */
[----:B------:R-:W2:Y:S01]  /*5f60*/  @!P1 LDC R3, c[0x0][0xb0c] ;  /* 0x0002c300ff039b82 */ /* 0x000ea20000000800 */
[----:B-1----:R-:W-:Y:S05]  /*5f70*/  @!P1 IMAD.HI.U32 R14, R13, R14, RZ ;  /* 0x0000000e0d0e9227 */ /* 0x002fea00078e00ff */
[----:B------:R-:W-:Y:S01]  /*5f80*/  @!P1 SHF.R.U32.HI R14, RZ, R15, R14 ;  /* 0x0000000fff0e9219 */ /* 0x000fe2000001160e */
[----:B---3--:R-:W-:Y:S01]  /*5f90*/  @!P1 IMAD.HI.U32 R11, R8, R11, RZ ;  /* 0x0000000b080b9227 */ /* 0x008fe200078e00ff */
[----:B------:R-:W-:Y:S04]  /*5fa0*/  @!P1 ISETP.NE.AND P0, PT, R10, 0x1, PT ;  /* 0x000000010a00980c */ /* 0x000fe80003f05270 */
[----:B--2---:R-:W-:Y:S02]  /*5fb0*/  @!P1 SHF.R.U32.HI R9, RZ, R0, R11 ;  /* 0x00000000ff099219 */ /* 0x004fe4000001160b */
[----:B------:R-:W-:Y:S02]  /*5fc0*/  @!P1 ISETP.NE.AND P2, PT, R3, 0x1, PT ;  /* 0x000000010300980c */ /* 0x000fe40003f45270 */
[----:B------:R-:W-:Y:S02]  /*5fd0*/  @!P1 SEL R9, R8, R9, !P0 ;  /* 0x0000000908099207 */ /* 0x000fe40004000000 */
[----:B------:R-:W-:Y:S02]  /*5fe0*/  ELECT P0, URZ, PT ;  /* 0x0000000000ff782f */ /* 0x000fe40003800000 */
[----:B------:R-:W-:Y:S05]  /*5ff0*/  @!P1 SEL R14, R13, R14, !P2 ;  /* 0x0000000e0d0e9207 */ /* 0x000fea0005000000 */
[----:B------:R-:W-:Y:S02]  /*6000*/  @!P1 IMAD.IADD R0, R9, 0x1, -R14 ;  /* 0x0000000109009824 */ /* 0x000fe400078e0a0e */
[----:B------:R-:W-:Y:S02]  /*6010*/  @!P1 IMAD.IADD R9, R14, 0x1, -R9 ;  /* 0x000000010e099824 */ /* 0x000fe400078e0a09 */
[----:B------:R-:W-:Y:S02]  /*6020*/  @!P1 IMAD R13, R0, R3, R13 ;  /* 0x00000003000d9224 */ /* 0x000fe400078e020d */
[----:B------:R-:W-:Y:S01]  /*6030*/  @!P1 IMAD R8, R9, R10, R8 ;  /* 0x0000000a09089224 */ /* 0x000fe200078e0208 */
[----:B----4-:R-:W-:Y:S06]  /*6040*/  @!P4 BRA `(.L_x_128) ;  /* 0x0000004400c4c947 */ /* 0x010fec0003800000 */
.L_x_251:
[----:B------:R-:W-:Y:S01]  /*6050*/  PLOP3.LUT P5, PT, P5, P0, PT, 0xf2, 0x2f ;  /* 0x00000000002f781c */ /* 0x000fe20002fa1e72 */
[----:B------:R-:W-:Y:S01]  /*6060*/  UMOV UR14, 0x0 ;  /* 0x00000000000e7882 */ /* 0x000fe20000000000 */
[----:B------:R-:W-:Y:S01]  /*6070*/  UMOV UR15, 0x10000000 ;  /* 0x10000000000f7882 */ /* 0x000fe20000000000 */
[----:B------:R-:W-:Y:S01]  /*6080*/  UMOV UR44, UR36 ;  /* 0x00000024002c7c82 */ /* 0x000fe20008000000 */
[----:B------:R-:W-:Y:S01]  /*6090*/  UMOV UR28, UR36 ;  /* 0x00000024001c7c82 */ /* 0x000fe20008000000 */
[----:B------:R-:W-:Y:S01]  /*60a0*/  UMOV UR20, UR36 ;  /* 0x0000002400147c82 */ /* 0x000fe20008000000 */
[----:B------:R-:W-:Y:S01]  /*60b0*/  UMOV UR12, UR36 ;  /* 0x00000024000c7c82 */ /* 0x000fe20008000000 */
[----:B------:R-:W-:Y:S06]  /*60c0*/  LOP3.LUT R30, R30, 0x1, RZ, 0x3c, !PT ;  /* 0x000000011e1e7812 */ /* 0x000fec00078e3cff */
[----:B-1----:R-:W-:Y:S01]  /*60d0*/  @!P5 IADD3 R3, P0, PT, R32, 0x580, RZ ;  /* 0x000005802003d810 */ /* 0x002fe20007f1e0ff */
[----:B------:R-:W-:Y:S01]  /*60e0*/  @!P5 IMAD R197, R197, 0x50, RZ ;  /* 0x00000050c5c5d824 */ /* 0x000fe200078e02ff */
[----:B------:R-:W-:Y:S01]  /*60f0*/  VOTEU.ALL UP4, P5 ;  /* 0x0000000000ff7886 */ /* 0x000fe20002880000 */
[----:B------:R-:W-:Y:S01]  /*6100*/  @!P5 IMAD.SHL.U32 R187, R187, 0x80, RZ ;  /* 0x00000080bbbbd824 */ /* 0x000fe200078e00ff */
[----:B------:R-:W-:Y:S01]  /*6110*/  @!P5 R2UR UR9, R3 ;  /* 0x000000000309d2ca */ /* 0x000fe200000e0000 */
[----:B------:R-:W-:Y:S01]  /*6120*/  @!P5 IMAD.X R0, RZ, RZ, R33, P0 ;  /* 0x000000ffff00d224 */ /* 0x000fe200000e0621 */
[----:B------:R-:W-:Y:S01]  /*6130*/  @!P5 R2UR UR42, R197 ;  /* 0x00000000c52ad2ca */ /* 0x000fe200000e0000 */
[----:B------:R-:W-:Y:S01]  /*6140*/  @!UP4 UIADD3 UR41, UPT, UPT, UR7, 0x270, URZ ;  /* 0x000002700729c890 */ /* 0x000fe2000fffe0ff */
[----:B------:R-:W-:Y:S01]  /*6150*/  @!P5 R2UR UR43, R187 ;  /* 0x00000000bb2bd2ca */ /* 0x000fe200000e0000 */
[----:B------:R-:W-:Y:S01]  /*6160*/  @!UP4 UIADD3 UR40, UPT, UPT, UR7, 0x380, URZ ;  /* 0x000003800728c890 */ /* 0x000fe2000fffe0ff */
[----:B------:R-:W-:Y:S01]  /*6170*/  @!P5 R2UR UR8, R0 ;  /* 0x000000000008d2ca */ /* 0x000fe200000e0000 */
[----:B------:R-:W-:Y:S01]  /*6180*/  VOTEU.ALL UP3, P5 ;  /* 0x0000000000ff7886 */ /* 0x000fe20002860000 */
[----:B------:R-:W-:Y:S01]  /*6190*/  @!UP4 UIADD3 UR32, UPT, UPT, UR7, 0xb80, URZ ;  /* 0x00000b800720c890 */ /* 0x000fe2000fffe0ff */
[----:B------:R-:W-:Y:S01]  /*61a0*/  ISETP.NE.AND P0, PT, R29, 0x2, PT ;  /* 0x000000021d00780c */ /* 0x000fe20003f05270 */
[----:B------:R-:W-:Y:S01]  /*61b0*/  VOTEU.ALL UP2, P5 ;  /* 0x0000000000ff7886 */ /* 0x000fe20002840000 */
[----:B------:R-:W-:Y:S01]  /*61c0*/  UMOV UR33, UR41 ;  /* 0x0000002900217c82 */ /* 0x000fe20008000000 */
[----:B------:R-:W-:Y:S01]  /*61d0*/  @!UP4 UIADD3 UR24, UPT, UPT, UR7, 0x1380, URZ ;  /* 0x000013800718c890 */ /* 0x000fe2000fffe0ff */
[----:B------:R-:W-:Y:S01]  /*61e0*/  IMAD.U32 R10, RZ, RZ, UR9 ;  /* 0x00000009ff0a7e24 */ /* 0x000fe2000f8e00ff */
[----:B------:R-:W-:Y:S01]  /*61f0*/  VOTEU.ALL UP1, P5 ;  /* 0x0000000000ff7886 */ /* 0x000fe20002820000 */
[----:B------:R-:W-:Y:S01]  /*6200*/  @!UP4 UIADD3 UR34, UPT, UPT, UR42, 0x10, URZ ;  /* 0x000000102a22c890 */ /* 0x000fe2000fffe0ff */
[----:B------:R-:W-:Y:S01]  /*6210*/  SEL R3, RZ, 0x1, P0 ;  /* 0x00000001ff037807 */ /* 0x000fe20000000000 */
[----:B------:R-:W-:Y:S01]  /*6220*/  UMOV UR35, UR43 ;  /* 0x0000002b00237c82 */ /* 0x000fe20008000000 */
[----:B------:R-:W-:Y:S01]  /*6230*/  @!P5 R2UR UR22, R10 ;  /* 0x000000000a16d2ca */ /* 0x000fe200000e0000 */
[----:B------:R-:W-:Y:S01]  /*6240*/  IMAD.U32 R11, RZ, RZ, UR8 ;  /* 0x00000008ff0b7e24 */ /* 0x000fe2000f8e00ff */
[----:B------:R-:W-:Y:S01]  /*6250*/  @!UP4 UIADD3 UR26, UPT, UPT, UR42, 0x20, URZ ;  /* 0x000000202a1ac890 */ /* 0x000fe2000fffe0ff */
[----:B------:R-:W-:Y:S01]  /*6260*/  LOP3.LUT R28, R28, R3, RZ, 0x3c, !PT ;  /* 0x000000031c1c7212 */ /* 0x000fe200078e3cff */
[----:B------:R-:W-:Y:S01]  /*6270*/  UMOV UR25, UR41 ;  /* 0x0000002900197c82 */ /* 0x000fe20008000000 */
[----:B------:R-:W-:Y:S01]  /*6280*/  UMOV UR27, UR43 ;  /* 0x0000002b001b7c82 */ /* 0x000fe20008000000 */
[----:B------:R-:W-:Y:S01]  /*6290*/  @!P5 R2UR UR23, R11 ;  /* 0x000000000b17d2ca */ /* 0x000fe200000e0000 */
[----:B------:R-:W-:Y:S01]  /*62a0*/  @!UP4 UIADD3 UR16, UPT, UPT, UR7, 0x1b80, URZ ;  /* 0x00001b800710c890 */ /* 0x000fe2000fffe0ff */
[----:B------:R-:W-:Y:S01]  /*62b0*/  SEL R29, R29, RZ, P0 ;  /* 0x000000ff1d1d7207 */ /* 0x000fe20000000000 */
[----:B------:R-:W-:Y:S01]  /*62c0*/  @!UP4 UIADD3 UR18, UPT, UPT, UR42, 0x30, URZ ;  /* 0x000000302a12c890 */ /* 0x000fe2000fffe0ff */
[----:B------:R-:W-:Y:S01]  /*62d0*/  IMAD.IADD R197, R8, 0x1, R186 ;  /* 0x0000000108c57824 */ /* 0x000fe200078e02ba */
[----:B------:R-:W-:Y:S01]  /*62e0*/  UMOV UR17, UR41 ;  /* 0x0000002900117c82 */ /* 0x000fe20008000000 */
[----:B------:R-:W-:Y:S01]  /*62f0*/  UMOV UR19, UR43 ;  /* 0x0000002b00137c82 */ /* 0x000fe20008000000 */
[----:B------:R-:W-:Y:S01]  /*6300*/  @!UP4 UIADD3 UR8, UPT, UPT, UR7, 0x2380, URZ ;  /* 0x000023800708c890 */ /* 0x000fe2000fffe0ff */
[----:B------:R-:W-:Y:S01]  /*6310*/  IMAD.IADD R187, R13, 0x1, R196 ;  /* 0x000000010dbb7824 */ /* 0x000fe200078e02c4 */
[----:B------:R-:W-:Y:S01]  /*6320*/  @!UP4 UIADD3 UR10, UPT, UPT, UR42, 0x40, URZ ;  /* 0x000000402a0ac890 */ /* 0x000fe2000fffe0ff */
[----:B------:R-:W-:Y:S01]  /*6330*/  UMOV UR9, UR41 ;  /* 0x0000002900097c82 */ /* 0x000fe20008000000 */
[----:B------:R-:W-:Y:S02]  /*6340*/  UMOV UR11, UR43 ;  /* 0x0000002b000b7c82 */ /* 0x000fe40008000000 */
[----:B------:R-:W-:Y:S01]  /*6350*/  @!UP3 UTMALDG.3D [UR40], [UR22], desc[UR14] ;  /* 0x00000e281600b5b4 */ /* 0x000fe20008011000 */
[----:B------:R1:W-:Y:S01]  /*6360*/  @!UP2 UTMALDG.3D [UR32], [UR22], desc[UR14] ;  /* 0x00000e201600a5b4 */ /* 0x0003e20008011000 */
[----:B------:R-:W-:Y:S01]  /*6370*/  VOTEU.ALL UP2, P5 ;  /* 0x0000000000ff7886 */ /* 0x000fe20002840000 */
[----:B------:R2:W-:Y:S01]  /*6380*/  @!UP1 UTMALDG.3D [UR24], [UR22], desc[UR14] ;  /* 0x00000e18160095b4 */ /* 0x0005e20008011000 */
[----:B------:R-:W-:Y:S03]  /*6390*/  VOTEU.ALL UP1, P5 ;  /* 0x0000000000ff7886 */ /* 0x000fe60002820000 */
[----:B------:R2:W-:Y:S02]  /*63a0*/  @!UP2 UTMALDG.3D [UR16], [UR22], desc[UR14] ;  /* 0x00000e101600a5b4 */ /* 0x0005e40008011000 */
[----:B------:R2:W-:Y:S01]  /*63b0*/  @!UP1 UTMALDG.3D [UR8], [UR22], desc[UR14] ;  /* 0x00000e08160095b4 */ /* 0x0005e20008011000 */
[----:B------:R2:W-:Y:S01]  /*63c0*/  @!P5 SYNCS.ARRIVE.TRANS64.RED.A0TR RZ, [UR7+0x270], R25 ;  /* 0x00027019ffffd9a7 */ /* 0x0005e20008300407 */
[----:B------:R-:W-:Y:S01]  /*63d0*/  UPLOP3.LUT UP1, UPT, UPT, UPT, UPT, 0x80, 0x8 ;  /* 0x000000000008789c */ /* 0x000fe20003f2f070 */
[----:B-1----:R-:W-:Y:S01]  /*63e0*/  @P3 R2UR UR36, R27 ;  /* 0x000000001b2432ca */ /* 0x002fe200000e0000 */
[----:B------:R-:W-:Y:S01]  /*63f0*/  SYNCS.ARRIVE.TRANS64.RED.A1T0 RZ, [UR37], RZ ;  /* 0x000000ffffff79a7 */ /* 0x000fe20008100425 */
[----:B------:R-:W-:Y:S02]  /*6400*/  @!UPT UIADD3 URZ, UPT, UPT, URZ, URZ, URZ ;  /* 0x000000fffffff290 */ /* 0x000fe4000fffe0ff */
[----:B------:R-:W-:Y:S11]  /*6410*/  @P3 BRA `(.L_x_129) ;  /* 0xfffffff400483947 */ /* 0x000ff6000383ffff */
[----:B------:R-:W-:Y:S07]  /*6420*/  MOV R0, UR7 ;  /* 0x0000000700007c02 */ /* 0x000fee0008000f00 */
.L_x_130:
[----:B-1----:R-:W-:-:S04]  /*6430*/  SHF.L.U32 R3, R30, 0x1f, RZ ;  /* 0x0000001f1e037819 */ /* 0x002fc800000006ff */
[----:B------:R1:W3:Y:S03]  /*6440*/  SYNCS.PHASECHK.TRANS64.TRYWAIT P0, [R0+URZ+0x278], R3 ;  /* 0x00027803000075a7 */ /* 0x0002e600080011ff */
[----:B---3--:R-:W-:Y:S05]  /*6450*/  @!P0 NANOSLEEP.SYNCS 0x989680 ;  /* 0x009896800000895d */ /* 0x008fea0003900000 */
[----:B------:R-:W3:Y:S02]  /*6460*/  @!P0 SYNCS.PHASECHK.TRANS64 P0, [R0+URZ+0x278], R3 ;  /* 0x00027803000085a7 */ /* 0x000ee400080010ff */
[----:B--23--:R-:W-:Y:S05]  /*6470*/  @P0 EXIT ;  /* 0x000000000000094d */ /* 0x00cfea0003800000 */
[----:B------:R-:W-:Y:S05]  /*6480*/  BRA `(.L_x_130) ;  /* 0xfffffffc00e87947 */ /* 0x000fea000383ffff */
.L_x_121:
[----:B------:R-:W-:-:S06]  /*6490*/  UISETP.GE.AND UP1, UPT, UR10, 0x4, UPT ;  /* 0x000000040a00788c */ /* 0x000fcc000bf26270 */
[----:B------:R-:W-:-:S13]  /*64a0*/  PLOP3.LUT P0, PT, PT, PT, UP1, 0x80, 0x8 ;  /* 0x000000000008781c */ /* 0x000fda0003f0f018 */
[----:B------:R-:W-:Y:S05]  /*64b0*/  @!P0 EXIT ;  /* 0x000000000000894d */ /* 0x000fea0003800000 */
[----:B------:R-:W-:Y:S01]  /*64c0*/  BAR.SYNC.DEFER_BLOCKING 0x6, 0xa0 ;  /* 0x0182800000007b1d */ /* 0x000fe20000010000 */
[C---:B------:R-:W-:Y:S01]  /*64d0*/  IMAD.U32 R2, R212.reuse, 0x10000, RZ ;  /* 0x00010000d4027824 */ /* 0x040fe200078e00ff */
[----:B------:R-:W-:Y:S01]  /*64e0*/  LOP3.LUT R211, R5, 0x60, R212, 0xf8, !PT ;  /* 0x0000006005d37812 */ /* 0x000fe200078ef8d4 */
[----:B------:R-:W-:Y:S01]  /*64f0*/  IMAD.MOV.U32 R99, RZ, RZ, RZ ;  /* 0x000000ffff637224 */ /* 0x000fe200078e00ff */
[----:B------:R-:W-:Y:S01]  /*6500*/  LOP3.LUT R212, R212, 0x60, RZ, 0xc0, !PT ;  /* 0x00000060d4d47812 */ /* 0x000fe200078ec0ff */
[----:B------:R-:W-:Y:S01]  /*6510*/  IMAD.MOV.U32 R210, RZ, RZ, RZ ;  /* 0x000000ffffd27224 */ /* 0x000fe200078e00ff */
[----:B------:R-:W-:Y:S02]  /*6520*/  UMOV UR39, 0x400 ;  /* 0x0000040000277882 */ /* 0x000fe40000000000 */
[----:B------:R-:W1:Y:S01]  /*6530*/  LDC R201, c[0x0][0x370] ;  /* 0x0000dc00ffc97b82 */ /* 0x000e620000000800 */
[----:B------:R-:W-:Y:S01]  /*6540*/  ULEA UR39, UR37, UR39, 0x18 ;  /* 0x0000002725277291 */ /* 0x000fe2000f8ec0ff */
[----:B------:R-:W-:Y:S01]  /*6550*/  LOP3.LUT R2, R2, 0x600000, RZ, 0xc0, !PT ;  /* 0x0060000002027812 */ /* 0x000fe200078ec0ff */
[----:B------:R-:W-:Y:S01]  /*6560*/  IMAD.MOV.U32 R214, RZ, RZ, RZ ;  /* 0x000000ffffd67224 */ /* 0x000fe200078e00ff */
[----:B------:R-:W-:Y:S01]  /*6570*/  CS2R R208, SRZ ;  /* 0x0000000000d07805 */ /* 0x000fe2000001ff00 */
[----:B------:R-:W2:Y:S02]  /*6580*/  LDCU.64 UR48, c[0x0][0x348] ;  /* 0x00006900ff3077ac */ /* 0x000ea40008000a00 */
[----:B------:R-:W-:Y:S01]  /*6590*/  LEA R211, R211, UR39, 0x4 ;  /* 0x00000027d3d37c11 */ /* 0x000fe2000f8e20ff */
[----:B------:R-:W3:Y:S01]  /*65a0*/  LDC R94, c[0x0][0xb0c] ;  /* 0x0002c300ff5e7b82 */ /* 0x000ee20000000800 */
[----:B------:R-:W4:Y:S01]  /*65b0*/  LDCU.64 UR40, c[0x0][0x888] ;  /* 0x00011100ff2877ac */ /* 0x000f220008000a00 */
[----:B------:R-:W1:Y:S06]  /*65c0*/  LDCU.64 UR42, c[0x0][0x890] ;  /* 0x00011200ff2a77ac */ /* 0x000e6c0008000a00 */
[----:B------:R-:W1:Y:S01]  /*65d0*/  LDC R199, c[0x0][0xb20] ;  /* 0x0002c800ffc77b82 */ /* 0x000e620000000800 */
[----:B------:R-:W2:Y:S07]  /*65e0*/  LDS R3, [UR39+0x340] ;  /* 0x00034027ff037984 */ /* 0x000eae0008000800 */
[----:B------:R-:W1:Y:S08]  /*65f0*/  LDC R93, c[0x0][0xb30] ;  /* 0x0002cc00ff5d7b82 */ /* 0x000e700000000800 */
[----:B------:R-:W1:Y:S08]  /*6600*/  LDC.64 R184, c[0x0][0xb10] ;  /* 0x0002c400ffb87b82 */ /* 0x000e700000000a00 */
[----:B------:R-:W1:Y:S08]  /*6610*/  LDC.64 R90, c[0x0][0xb18] ;  /* 0x0002c600ff5a7b82 */ /* 0x000e700000000a00 */
[----:B------:R-:W1:Y:S08]  /*6620*/  LDC.64 R88, c[0x0][0xb28] ;  /* 0x0002ca00ff587b82 */ /* 0x000e700000000a00 */
[----:B------:R-:W1:Y:S01]  /*6630*/  LDC.64 R182, c[0x0][0x8b0] ;  /* 0x00022c00ffb67b82 */ /* 0x000e620000000a00 */
[----:B--2---:R-:W-:-:S07]  /*6640*/  IMAD.IADD R2, R3, 0x1, R2 ;  /* 0x0000000103027824 */ /* 0x004fce00078e0202 */
[----:B------:R-:W2:Y:S08]  /*6650*/  LDC.64 R180, c[0x0][0x8a8] ;  /* 0x00022a00ffb47b82 */ /* 0x000eb00000000a00 */
[----:B---34-:R-:W1:Y:S02]  /*6660*/  LDC R200, c[0x0][0x374] ;  /* 0x0000dd00ffc87b82 */ /* 0x018e640000000800 */
.L_x_147:
[C---:B------:R-:W-:Y:S02]  /*6670*/  LEA R0, R214.reuse, UR39, 0x3 ;  /* 0x00000027d6007c11 */ /* 0x040fe4000f8e18ff */
[----:B------:R-:W-:Y:S02]  /*6680*/  SHF.L.U32 R3, R209, 0x1f, RZ ;  /* 0x0000001fd1037819 */ /* 0x000fe400000006ff */
[----:B------:R-:W-:Y:S02]  /*6690*/  LEA R12, R214, UR39, 0x4 ;  /* 0x00000027d60c7c11 */ /* 0x000fe4000f8e20ff */
[----:B---3--:R-:W3:Y:S02]  /*66a0*/  SYNCS.PHASECHK.TRANS64.TRYWAIT P0, [R0+URZ+0x290], R3 ;  /* 0x00029003000075a7 */ /* 0x008ee400080011ff */
[----:B-1-3--:R-:W-:Y:S05]  /*66b0*/  @!P0 BRA `(.L_x_131) ;  /* 0x0000004000408947 */ /* 0x00afea0003800000 */
.L_x_252:
[----:B------:R-:W-:Y:S01]  /*66c0*/  ISETP.GE.AND P0, PT, R92, 0x1, PT ;  /* 0x000000015c00780c */ /* 0x000fe20003f06270 */
[----:B------:R-:W4:Y:S01]  /*66d0*/  LDS.128 R12, [R12+0x320] ;  /* 0x000320000c0c7984 */ /* 0x000f220000000c00 */
[----:B-1----:R-:W-:Y:S01]  /*66e0*/  ISETP.NE.U32.AND P3, PT, R182, RZ, PT ;  /* 0x000000ffb600720c */ /* 0x002fe20003f65070 */
[----:B---3--:R-:W-:Y:S01]  /*66f0*/  VIADD R0, R0, 0x2a0 ;  /* 0x000002a000007836 */ /* 0x008fe20000000000 */
[----:B------:R-:W-:Y:S04]  /*6700*/  UISETP.NE.AND UP0, UPT, UR44, URZ, UPT ;  /* 0x000000ff2c00728c */ /* 0x000fe8000bf05270 */
[----:B------:R-:W-:Y:S01]  /*6710*/  PRMT R0, RZ, 0x654, R0 ;  /* 0x00000654ff007816 */ /* 0x000fe20000000000 */
[----:B------:R-:W-:Y:S01]  /*6720*/  @!PT LDS RZ, [RZ] ;  /* 0x00000000fffff984 */ /* 0x000fe20000000800 */
[----:B------:R-:W-:Y:S01]  /*6730*/  @!PT LDS RZ, [RZ] ;  /* 0x00000000fffff984 */ /* 0x000fe20000000800 */
[----:B------:R-:W-:Y:S01]  /*6740*/  @!PT LDS RZ, [RZ] ;  /* 0x00000000fffff984 */ /* 0x000fe20000000800 */
[----:B------:R-:W-:Y:S01]  /*6750*/  @!PT LDS RZ, [RZ] ;  /* 0x00000000fffff984 */ /* 0x000fe20000000800 */
[----:B------:R1:W-:Y:S06]  /*6760*/  MEMBAR.ALL.CTA ;  /* 0x0000000000007992 */ /* 0x0003ec0000008000 */
[----:B-1----:R-:W1:Y:S01]  /*6770*/  FENCE.VIEW.ASYNC.S ;  /* 0x00000000000073c6 */ /* 0x002e620000000000 */
[----:B------:R-:W-:Y:S01]  /*6780*/  PLOP3.LUT P2, PT, PT, PT, UP0, 0x80, 0x8 ;  /* 0x000000000008781c */ /* 0x000fe20003f4f008 */
[----:B-1----:R1:W-:Y:S01]  /*6790*/  SYNCS.ARRIVE.TRANS64.RED.A1T0 RZ, [R0+URZ], RZ ;  /* 0x000000ff00ff79a7 */ /* 0x0023e200081004ff */
[----:B----4-:R-:W-:Y:S04]  /*67a0*/  LOP3.LUT P6, RZ, R14, 0x1, RZ, 0xc0, !PT ;  /* 0x000000010eff7812 */ /* 0x010fe800078cc0ff */
[----:B------:R-:W-:Y:S09]  /*67b0*/  P2R R213, PR, RZ, 0x40 ;  /* 0x00000040ffd57803 */ /* 0x000ff20000000000 */
[----:B------:R-:W-:Y:S02]  /*67c0*/  @P6 MOV R97, R12 ;  /* 0x0000000c00616202 */ /* 0x000fe40000000f00 */
[----:B------:R-:W-:Y:S01]  /*67d0*/  @P6 LOP3.LUT R95, R13, 0xffff, RZ, 0xc0, !PT ;  /* 0x0000ffff0d5f6812 */ /* 0x000fe200078ec0ff */
[----:B-1----:R-:W-:Y:S06]  /*67e0*/  @!P0 BRA `(.L_x_132) ;  /* 0x0000000000a48947 */ /* 0x002fec0003800000 */
[----:B------:R-:W-:Y:S01]  /*67f0*/  IMAD.HI.U32 R16, R200, R91, RZ ;  /* 0x0000005bc8107227 */ /* 0x000fe200078e00ff */
[----:B------:R-:W-:Y:S02]  /*6800*/  ISETP.NE.AND P0, PT, R90, 0x1, PT ;  /* 0x000000015a00780c */ /* 0x000fe40003f05270 */
[----:B------:R-:W-:Y:S01]  /*6810*/  ISETP.NE.AND P1, PT, R92, 0x1, PT ;  /* 0x000000015c00780c */ /* 0x000fe20003f25270 */
[-C--:B------:R-:W-:Y:S01]  /*6820*/  IMAD.HI.U32 R10, R201, R184.reuse, RZ ;  /* 0x000000b8c90a7227 */ /* 0x080fe200078e00ff */
[----:B------:R-:W-:Y:S02]  /*6830*/  SHF.R.U32.HI R11, RZ, R199, R16 ;  /* 0x000000c7ff0b7219 */ /* 0x000fe40000011610 */
[----:B------:R-:W-:Y:S01]  /*6840*/  ISETP.NE.AND P4, PT, R94, 0x1, PT ;  /* 0x000000015e00780c */ /* 0x000fe20003f85270 */
[----:B------:R-:W-:Y:S01]  /*6850*/  IMAD.HI.U32 R20, R95, R91, RZ ;  /* 0x0000005b5f147227 */ /* 0x000fe200078e00ff */
[----:B------:R-:W-:Y:S02]  /*6860*/  SHF.R.U32.HI R10, RZ, R185, R10 ;  /* 0x000000b9ff0a7219 */ /* 0x000fe4000001160a */
[----:B------:R-:W-:Y:S01]  /*6870*/  SEL R3, R200, R11, !P0 ;  /* 0x0000000bc8037207 */ /* 0x000fe20004000000 */
[----:B------:R-:W-:Y:S01]  /*6880*/  IMAD.HI.U32 R18, R97, R184, RZ ;  /* 0x000000b861127227 */ /* 0x000fe200078e00ff */
[----:B------:R-:W-:Y:S03]  /*6890*/  SEL R7, R201, R10, !P4 ;  /* 0x0000000ac9077207 */ /* 0x000fe60006000000 */
[-C--:B------:R-:W-:Y:S01]  /*68a0*/  IMAD.HI.U32 R10, R3, R88.reuse, RZ ;  /* 0x00000058030a7227 */ /* 0x080fe200078e00ff */
[----:B------:R-:W-:Y:S03]  /*68b0*/  SHF.R.U32.HI R18, RZ, R185, R18 ;  /* 0x000000b9ff127219 */ /* 0x000fe60000011612 */
[----:B------:R-:W-:Y:S01]  /*68c0*/  IMAD.HI.U32 R16, R7, R88, RZ ;  /* 0x0000005807107227 */ /* 0x000fe200078e00ff */
[----:B------:R-:W-:Y:S02]  /*68d0*/  @P1 SHF.R.U32.HI R3, RZ, R89, R10 ;  /* 0x00000059ff031219 */ /* 0x000fe4000001160a */
[----:B------:R-:W-:Y:S02]  /*68e0*/  SHF.R.U32.HI R10, RZ, R199, R20 ;  /* 0x000000c7ff0a7219 */ /* 0x000fe40000011614 */
[----:B------:R-:W-:Y:S01]  /*68f0*/  @P1 SHF.R.U32.HI R7, RZ, R89, R16 ;  /* 0x00000059ff071219 */ /* 0x000fe20000011610 */
[C---:B------:R-:W-:Y:S01]  /*6900*/  IMAD R4, R92.reuse, R3, RZ ;  /* 0x000000035c047224 */ /* 0x040fe200078e02ff */
[----:B------:R-:W-:Y:S02]  /*6910*/  SEL R5, R95, R10, !P0 ;  /* 0x0000000a5f057207 */ /* 0x000fe40004000000 */
[----:B------:R-:W-:Y:S01]  /*6920*/  SEL R3, R97, R18, !P4 ;  /* 0x0000001261037207 */ /* 0x000fe20006000000 */
[----:B------:R-:W-:Y:S01]  /*6930*/  IMAD R6, R92, R7, RZ ;  /* 0x000000075c067224 */ /* 0x000fe200078e02ff */
[C---:B------:R-:W-:Y:S01]  /*6940*/  ISETP.GE.AND P0, PT, R5.reuse, R4, PT ;  /* 0x000000040500720c */ /* 0x040fe20003f06270 */
[----:B------:R-:W-:Y:S03]  /*6950*/  IMAD.HI.U32 R8, R5, R88, RZ ;  /* 0x0000005805087227 */ /* 0x000fe600078e00ff */
[----:B------:R-:W-:Y:S01]  /*6960*/  ISETP.GE.OR P0, PT, R3, R6, P0 ;  /* 0x000000060300720c */ /* 0x000fe20000706670 */
[----:B------:R-:W-:Y:S01]  /*6970*/  IMAD.MOV R6, RZ, RZ, -R3 ;  /* 0x000000ffff067224 */ /* 0x000fe200078e0a03 */
[-C--:B------:R-:W-:Y:S03]  /*6980*/  SHF.R.U32.HI R8, RZ, R89.reuse, R8 ;  /* 0x00000059ff087219 */ /* 0x080fe60000011608 */
[----:B------:R-:W-:Y:S01]  /*6990*/  IMAD R97, R94, R6, R97 ;  /* 0x000000065e617224 */ /* 0x000fe200078e0261 */
[----:B------:R-:W-:Y:S05]  /*69a0*/  SEL R9, R5, R8, !P1 ;  /* 0x0000000805097207 */ /* 0x000fea0004800000 */
[----:B------:R-:W-:Y:S02]  /*69b0*/  IMAD.MOV R8, RZ, RZ, -R9 ;  /* 0x000000ffff087224 */ /* 0x000fe400078e0a09 */
[C---:B------:R-:W-:Y:S04]  /*69c0*/  @!P0 IMAD.HI.U32 R4, R3.reuse, R88, RZ ;  /* 0x0000005803048227 */ /* 0x040fe800078e00ff */
[----:B------:R-:W-:Y:S01]  /*69d0*/  IMAD R8, R92, R8, R5 ;  /* 0x000000085c087224 */ /* 0x000fe200078e0205 */
[----:B------:R-:W-:Y:S04]  /*69e0*/  @!P0 SHF.R.U32.HI R4, RZ, R89, R4 ;  /* 0x00000059ff048219 */ /* 0x000fe80000011604 */
[----:B------:R-:W-:Y:S02]  /*69f0*/  @!P0 SEL R0, R3, R4, !P1 ;  /* 0x0000000403008207 */ /* 0x000fe40004800000 */
[----:B------:R-:W-:Y:S02]  /*6a00*/  IADD3 R4, PT, PT, -R5, RZ, RZ ;  /* 0x000000ff05047210 */ /* 0x000fe40007ffe1ff */
[----:B------:R-:W-:Y:S01]  /*6a10*/  @!P0 IADD3 R9, PT, PT, R9, -R0, RZ ;  /* 0x8000000009098210 */ /* 0x000fe20007ffe0ff */
[----:B------:R-:W-:Y:S02]  /*6a20*/  @!P0 IMAD R0, R7, R8, R0 ;  /* 0x0000000807008224 */ /* 0x000fe400078e0200 */
[----:B------:R-:W-:Y:S02]  /*6a30*/  IMAD R95, R90, R4, R95 ;  /* 0x000000045a5f7224 */ /* 0x000fe400078e025f */
[----:B------:R-:W-:Y:S02]  /*6a40*/  @!P0 IMAD R5, R9, R92, R3 ;  /* 0x0000005c09058224 */ /* 0x000fe400078e0203 */
[----:B------:R-:W-:Y:S04]  /*6a50*/  @!P0 IMAD.MOV.U32 R3, RZ, RZ, R0 ;  /* 0x000000ffff038224 */ /* 0x000fe800078e0000 */
[----:B------:R-:W-:Y:S02]  /*6a60*/  IMAD R97, R3, R94, R97 ;  /* 0x0000005e03617224 */ /* 0x000fe400078e0261 */
[----:B------:R-:W-:Y:S02]  /*6a70*/  IMAD R95, R5, R90, R95 ;  /* 0x0000005a055f7224 */ /* 0x000fe400078e025f */
.L_x_132:
[----:B------:R-:W-:Y:S01]  /*6a80*/  UISETP.NE.U32.AND UP3, UPT, UR42, URZ, UPT ;  /* 0x000000ff2a00728c */ /* 0x000fe2000bf65070 */
[----:B------:R-:W-:Y:S03]  /*6a90*/  ISETP.NE.AND.EX P3, PT, R183, RZ, PT, P3 ;  /* 0x000000ffb700720c */ /* 0x000fe60003f65330 */
[----:B------:R-:W-:Y:S09]  /*6aa0*/  UISETP.NE.AND.EX UP3, UPT, UR43, URZ, UPT, UP3 ;  /* 0x000000ff2b00728c */ /* 0x000ff2000bf65330 */
[----:B------:R-:W-:Y:S05]  /*6ab0*/  BRA.U !UP3, `(.L_x_133) ;  /* 0x000000010b387547 */ /* 0x000fea000b800000 */
[----:B------:R-:W-:Y:S01]  /*6ac0*/  UISETP.NE.U32.AND UP0, UPT, UR40, URZ, UPT ;  /* 0x000000ff2800728c */ /* 0x000fe2000bf05070 */
[----:B------:R-:W-:Y:S03]  /*6ad0*/  HFMA2 R198, -RZ, RZ, 0, 5.9604644775390625e-08 ;  /* 0x00000001ffc67431 */ /* 0x000fe600000001ff */
[----:B------:R-:W-:Y:S06]  /*6ae0*/  UISETP.NE.AND.EX UP0, UPT, UR41, URZ, UPT, UP0 ;  /* 0x000000ff2900728c */ /* 0x000fec000bf05300 */
[----:B------:R-:W-:Y:S05]  /*6af0*/  PLOP3.LUT P0, PT, PT, PT, UP0, 0x80, 0x8 ;  /* 0x000000000008781c */ /* 0x000fea0003f0f008 */
[----:B------:R-:W1:Y:S01]  /*6b00*/  @UP0 LDCU.64 UR6, c[0x0][0x888] ;  /* 0x00011100ff0607ac */ /* 0x000e620008000a00 */
[----:B------:R-:W-:Y:S04]  /*6b10*/  @UP0 UIMAD UR4, UR36, UR42, URZ ;  /* 0x0000002a240402a4 */ /* 0x000fe8000f8e02ff */
[----:B-1----:R-:W-:Y:S06]  /*6b20*/  @UP0 UIMAD.WIDE UR6, UR4, 0x4, UR6 ;  /* 0x00000004040608a5 */ /* 0x002fec000f8e0206 */
[----:B------:R-:W-:Y:S02]  /*6b30*/  IMAD.U32 R4, RZ, RZ, UR6 ;  /* 0x00000006ff047e24 */ /* 0x000fe4000f8e00ff */
[----:B------:R-:W-:Y:S05]  /*6b40*/  IMAD.U32 R5, RZ, RZ, UR7 ;  /* 0x00000007ff057e24 */ /* 0x000fea000f8e00ff */
[----:B------:R-:W3:Y:S02]  /*6b50*/  @P0 LDG.E R0, desc[UR46][R4.64] ;  /* 0x0000002e04000981 */ /* 0x000ee4000c1e1900 */
[----:B---3--:R-:W-:Y:S01]  /*6b60*/  @P0 R2UR UR38, R0 ;  /* 0x00000000002602ca */ /* 0x008fe200000e0000 */
[----:B------:R-:W-:Y:S05]  /*6b70*/  IMAD.MOV.U32 R0, RZ, RZ, 0x1 ;  /* 0x00000001ff007424 */ /* 0x000fea00078e00ff */
[----:B------:R-:W-:Y:S08]  /*6b80*/  @!P0 PRMT R198, R0, 0x7610, R198 ;  /* 0x0000761000c68816 */ /* 0x000ff000000000c6 */
[----:B------:R-:W1:Y:S02]  /*6b90*/  @!UP0 LDCU UR38, c[0x0][0x880] ;  /* 0x00011000ff2687ac */ /* 0x000e640008000800 */
.L_x_133:
[----:B------:R-:W-:Y:S05]  /*6ba0*/  @!P3 BRA `(.L_x_134) ;  /* 0x000000000020b947 */ /* 0x000fea0003800000 */
[----:B--2---:R-:W-:Y:S04]  /*6bb0*/  ISETP.NE.U32.AND P0, PT, R180, RZ, PT ;  /* 0x000000ffb400720c */ /* 0x004fe80003f05070 */
[----:B------:R-:W-:Y:S11]  /*6bc0*/  ISETP.NE.AND.EX P0, PT, R181, RZ, PT, P0 ;  /* 0x000000ffb500720c */ /* 0x000ff60003f05300 */
[----:B------:R-:W-:Y:S02]  /*6bd0*/  @!UPT UIADD3 URZ, UPT, UPT, URZ, URZ, URZ ;  /* 0x000000fffffff290 */ /* 0x000fe4000fffe0ff */
[----:B------:R-:W2:Y:S01]  /*6be0*/  @P0 LDC.64 R4, c[0x0][0x8a8] ;  /* 0x00022a00ff040b82 */ /* 0x000ea20000000a00 */
[----:B------:R-:W-:Y:S04]  /*6bf0*/  @P0 IMAD R0, R182, UR36, RZ ;  /* 0x00000024b6000c24 */ /* 0x000fe8000f8e02ff */
[----:B--2---:R-:W-:Y:S05]  /*6c00*/  @P0 IMAD.WIDE R4, R0, 0x4, R4 ;  /* 0x0000000400040825 */ /* 0x004fea00078e0204 */
[----:B-----5:R3:W5:Y:S02]  /*6c10*/  @P0 LDG.E R96, desc[UR46][R4.64] ;  /* 0x0000002e04600981 */ /* 0x020764000c1e1900 */
[----:B---3--:R-:W4:Y:S02]  /*6c20*/  @!P0 LDC R96, c[0x0][0x8a0] ;  /* 0x00022800ff608b82 */ /* 0x008f240000000800 */
.L_x_134:
[----:B------:R-:W3:Y:S01]  /*6c30*/  LDC.64 R4, c[0x0][0xb10] ;  /* 0x0002c400ff047b82 */ /* 0x000ee20000000a00 */
[----:B------:R-:W-:Y:S01]  /*6c40*/  UISETP.NE.AND UP4, UPT, UR44, URZ, UPT ;  /* 0x000000ff2c00728c */ /* 0x000fe2000bf85270 */
[----:B-1----:R-:W-:Y:S01]  /*6c50*/  @P2 FSETP.NEU.AND P1, PT, RZ, UR38, PT ;  /* 0x00000026ff002c0b */ /* 0x002fe2000bf2d000 */
[----:B------:R-:W-:Y:S01]  /*6c60*/  UPLOP3.LUT UP0, UPT, UPT, UPT, UPT, 0x40, 0x4 ;  /* 0x000000000004789c */ /* 0x000fe20003f0e870 */
[----:B------:R-:W-:Y:S01]  /*6c70*/  @P2 LOP3.LUT P0, RZ, R198, 0xff, RZ, 0xc0, !PT ;  /* 0x000000ffc6ff2812 */ /* 0x000fe2000780c0ff */
[----:B------:R-:W-:Y:S03]  /*6c80*/  VIADD R214, R214, 0x1 ;  /* 0x00000001d6d67836 */ /* 0x000fe60000000000 */
[----:B------:R-:W1:Y:S01]  /*6c90*/  LDC.64 R6, c[0x0][0xb18] ;  /* 0x0002c600ff067b82 */ /* 0x000e620000000a00 */
[----:B------:R-:W-:Y:S02]  /*6ca0*/  LEA R188, R99, UR39, 0x3 ;  /* 0x0000002763bc7c11 */ /* 0x000fe4000f8e18ff */
[----:B------:R-:W-:Y:S02]  /*6cb0*/  CS2R R174, SRZ ;  /* 0x0000000000ae7805 */ /* 0x000fe4000001ff00 */
[----:B------:R-:W-:Y:S02]  /*6cc0*/  SHF.L.U32 R9, R210, 0x1f, RZ ;  /* 0x0000001fd2097819 */ /* 0x000fe400000006ff */
[----:B------:R-:W-:Y:S02]  /*6cd0*/  CS2R R172, SRZ ;  /* 0x0000000000ac7805 */ /* 0x000fe4000001ff00 */
[----:B------:R-:W-:Y:S01]  /*6ce0*/  @P6 SHF.R.U32.HI R203, RZ, 0x10, R13 ;  /* 0x00000010ffcb6819 */ /* 0x000fe2000001160d */
[----:B------:R-:W2:Y:S01]  /*6cf0*/  @UP4 LDCU.64 UR4, c[0x0][0x888] ;  /* 0x00011100ff0447ac */ /* 0x000ea20008000a00 */
[----:B------:R-:W-:Y:S02]  /*6d00*/  CS2R R158, SRZ ;  /* 0x00000000009e7805 */ /* 0x000fe4000001ff00 */
[----:B------:R-:W-:Y:S02]  /*6d10*/  CS2R R156, SRZ ;  /* 0x00000000009c7805 */ /* 0x000fe4000001ff00 */
[----:B------:R-:W-:Y:S02]  /*6d20*/  CS2R R142, SRZ ;  /* 0x00000000008e7805 */ /* 0x000fe4000001ff00 */
[----:B------:R-:W-:Y:S02]  /*6d30*/  CS2R R140, SRZ ;  /* 0x00000000008c7805 */ /* 0x000fe4000001ff00 */
[----:B------:R-:W-:Y:S01]  /*6d40*/  CS2R R126, SRZ ;  /* 0x00000000007e7805 */ /* 0x000fe2000001ff00 */
[----:B------:R-:W-:Y:S01]  /*6d50*/  @UP4 UPLOP3.LUT UP0, UPT, UPT, UPT, UP3, 0x80, 0x8 ;  /* 0x000000000008489c */ /* 0x000fe20003f0f030 */
[----:B------:R-:W-:Y:S01]  /*6d60*/  CS2R R124, SRZ ;  /* 0x00000000007c7805 */ /* 0x000fe2000001ff00 */
[----:B------:R-:W-:Y:S01]  /*6d70*/  @P2 VOTEU.ANY UP1, P1 ;  /* 0x0000000000ff2886 */ /* 0x000fe20000820100 */
[----:B------:R-:W-:Y:S02]  /*6d80*/  CS2R R110, SRZ ;  /* 0x00000000006e7805 */ /* 0x000fe4000001ff00 */
[----:B------:R-:W-:Y:S01]  /*6d90*/  CS2R R108, SRZ ;  /* 0x00000000006c7805 */ /* 0x000fe2000001ff00 */
[----:B--2---:R-:W-:Y:S02]  /*6da0*/  @UP4 UISETP.NE.U32.AND UP2, UPT, UR4, URZ, UPT ;  /* 0x000000ff0400428c */ /* 0x004fe4000bf45070 */
[----:B------:R-:W-:Y:S02]  /*6db0*/  @UP4 USEL UR4, URZ, 0xffffffff, UP1 ;  /* 0xffffffffff044887 */ /* 0x000fe40008800000 */
[----:B------:R-:W-:Y:S01]  /*6dc0*/  @UP4 UISETP.NE.AND.EX UP2, UPT, UR5, URZ, UPT, UP2 ;  /* 0x000000ff0500428c */ /* 0x000fe2000bf45320 */
[----:B------:R-:W-:Y:S01]  /*6dd0*/  @P2 VOTEU.ANY UP1, P0 ;  /* 0x0000000000ff2886 */ /* 0x000fe20000020100 */
[----:B------:R-:W-:Y:S02]  /*6de0*/  ISETP.NE.AND P0, PT, R93, 0x1, PT ;  /* 0x000000015d00780c */ /* 0x000fe40003f05270 */
[----:B------:R-:W-:Y:S04]  /*6df0*/  @UP4 USEL UR5, URZ, 0xffffffff, UP2 ;  /* 0xffffffffff054887 */ /* 0x000fe80009000000 */
[----:B------:R-:W-:Y:S04]  /*6e00*/  @UP0 USEL UR4, UR5, UR4, !UP1 ;  /* 0x0000000405040287 */ /* 0x000fe8000c800000 */
[----:B------:R-:W-:Y:S03]  /*6e10*/  @UP4 ULOP3.LUT UR4, UR4, 0x1, URZ, 0xc0, !UPT ;  /* 0x0000000104044892 */ /* 0x000fe6000f8ec0ff */
[----:B------:R-:W2:Y:S01]  /*6e20*/  @!P0 LDC R0, c[0x0][0xb20] ;  /* 0x0002c800ff008b82 */ /* 0x000ea20000000800 */
[----:B------:R-:W-:Y:S01]  /*6e30*/  UISETP.NE.U32.OR UP0, UPT, UR4, 0x1, !UP4 ;  /* 0x000000010400788c */ /* 0x000fe2000e705470 */
[----:B---3--:R-:W-:Y:S01]  /*6e40*/  @!P0 IMAD.HI.U32 R4, R97, R4, RZ ;  /* 0x0000000461048227 */ /* 0x008fe200078e00ff */
[----:B-1----:R-:W-:Y:S05]  /*6e50*/  @!P0 ISETP.NE.AND P1, PT, R6, 0x1, PT ;  /* 0x000000010600880c */ /* 0x002fea0003f25270 */
[----:B------:R-:W1:Y:S01]  /*6e60*/  @!P0 LDC R3, c[0x0][0xb0c] ;  /* 0x0002c300ff038b82 */ /* 0x000e620000000800 */
[----:B------:R-:W-:Y:S01]  /*6e70*/  @!P0 IMAD.HI.U32 R7, R95, R7, RZ ;  /* 0x000000075f078227 */ /* 0x000fe200078e00ff */
[----:B------:R-:W-:Y:S02]  /*6e80*/  PLOP3.LUT P3, PT, PT, PT, UP0, 0x80, 0x8 ;  /* 0x000000000008781c */ /* 0x000fe40003f6f008 */
[----:B------:R-:W-:Y:S11]  /*6e90*/  @!P0 SHF.R.U32.HI R4, RZ, R5, R4 ;  /* 0x00000005ff048219 */ /* 0x000ff60000011604 */
[----:B------:R-:W-:Y:S04]  /*6ea0*/  @P3 SHF.L.U32 R8, R208, 0x1f, RZ ;  /* 0x0000001fd0083819 */ /* 0x000fe800000006ff */
[----:B------:R-:W3:Y:S01]  /*6eb0*/  @P3 SYNCS.PHASECHK.TRANS64.TRYWAIT P5, [UR39+0x270], R8 ;  /* 0x00027008ff0035a7 */ /* 0x000ee200080a1127 */
[----:B--2---:R-:W-:Y:S02]  /*6ec0*/  @!P0 SHF.R.U32.HI R0, RZ, R0, R7 ;  /* 0x00000000ff008219 */ /* 0x004fe40000011607 */
[----:B-1----:R-:W-:Y:S02]  /*6ed0*/  @!P0 ISETP.NE.AND P2, PT, R3, 0x1, PT ;  /* 0x000000010300880c */ /* 0x002fe40003f45270 */
[----:B------:R-:W-:Y:S02]  /*6ee0*/  @!P0 SEL R5, R95, R0, !P1 ;  /* 0x000000005f058207 */ /* 0x000fe40004800000 */
[----:B------:R-:W-:Y:S05]  /*6ef0*/  @!P0 SEL R4, R97, R4, !P2 ;  /* 0x0000000461048207 */ /* 0x000fea0005000000 */
[----:B------:R-:W-:Y:S02]  /*6f00*/  @!P0 IMAD.IADD R0, R5, 0x1, -R4 ;  /* 0x0000000105008824 */ /* 0x000fe400078e0a04 */
[----:B------:R-:W-:Y:S01]  /*6f10*/  @!P0 IMAD.IADD R4, R4, 0x1, -R5 ;  /* 0x0000000104048824 */ /* 0x000fe200078e0a05 */
[----:B------:R1:W2:Y:S01]  /*6f20*/  SYNCS.PHASECHK.TRANS64.TRYWAIT P4, [R188+URZ+0x2b0], R9 ;  /* 0x0002b009bc0075a7 */ /* 0x0002a200080811ff */
[----:B------:R-:W-:Y:S02]  /*6f30*/  @!P0 IMAD R97, R0, R3, R97 ;  /* 0x0000000300618224 */ /* 0x000fe400078e0261 */
[----:B------:R-:W-:Y:S01]  /*6f40*/  @!P0 IMAD R95, R4, R6, R95 ;  /* 0x00000006045f8224 */ /* 0x000fe200078e025f */
[----:B------:R-:W-:Y:S02]  /*6f50*/  PLOP3.LUT P0, PT, PT, PT, PT, 0x8, 0x80 ;  /* 0x000000000080781c */ /* 0x000fe40003f0e170 */
[----:B---3--:R-:W-:Y:S01]  /*6f60*/  @P3 PLOP3.LUT P0, PT, P5, PT, PT, 0x8, 0x80 ;  /* 0x000000000080381c */ /* 0x008fe20002f0e170 */
[----:B------:R-:W-:Y:S01]  /*6f70*/  @!UPT UIADD3 URZ, UPT, UPT, URZ, URZ, URZ ;  /* 0x000000fffffff290 */ /* 0x000fe2000fffe0ff */
[----:B-1----:R-:W-:Y:S11]  /*6f80*/  BRA.U !UP0, `(.L_x_135) ;  /* 0x0000000108ac7547 */ /* 0x002ff6000b800000 */
[----:B------:R-:W-:Y:S02]  /*6f90*/  FSETP.NEU.AND P2, PT, RZ, UR38, PT ;  /* 0x00000026ff007c0b */ /* 0x000fe4000bf4d000 */
[----:B------:R-:W-:Y:S01]  /*6fa0*/  LOP3.LUT P1, RZ, R198, 0xff, RZ, 0xc0, !PT ;  /* 0x000000ffc6ff7812 */ /* 0x000fe2000782c0ff */
[----:B------:R-:W-:Y:S01]  /*6fb0*/  @!UPT UIADD3 URZ, UPT, UPT, URZ, URZ, URZ ;  /* 0x000000fffffff290 */ /* 0x000fe2000fffe0ff */
[----:B------:R-:W-:Y:S11]  /*6fc0*/  @!P0 BRA `(.L_x_136) ;  /* 0x00000000000c8947 */ /* 0x000ff60003800000 */
[----:B------:R-:W-:Y:S04]  /*6fd0*/  SHF.L.U32 R3, R208, 0x1f, RZ ;  /* 0x0000001fd0037819 */ /* 0x000fe800000006ff */
[----:B------:R-:W1:Y:S02]  /*6fe0*/  SYNCS.PHASECHK.TRANS64.TRYWAIT P0, [UR39+0x270], R3 ;  /* 0x00027003ff0075a7 */ /* 0x000e640008001127 */
[----:B-1----:R-:W-:Y:S05]  /*6ff0*/  @!P0 BRA `(.L_x_137) ;  /* 0x0000003800048947 */ /* 0x002fea0003800000 */
.L_x_136:
[----:B------:R-:W-:Y:S01]  /*7000*/  UISETP.NE.U32.AND UP0, UPT, UR40, URZ, UPT ;  /* 0x000000ff2800728c */ /* 0x000fe2000bf05070 */
[----:B------:R-:W-:Y:S01]  /*7010*/  CS2R R110, SRZ ;  /* 0x00000000006e7805 */ /* 0x000fe2000001ff00 */
[----:B------:R-:W-:Y:S01]  /*7020*/  VOTEU.ANY UP1, P2 ;  /* 0x0000000000ff7886 */ /* 0x000fe20001020100 */
[----:B------:R-:W-:Y:S01]  /*7030*/  USEL UR4, URZ, 0xffffffff, UP1 ;  /* 0xffffffffff047887 */ /* 0x000fe20008800000 */
[----:B------:R-:W-:Y:S01]  /*7040*/  CS2R R108, SRZ ;  /* 0x00000000006c7805 */ /* 0x000fe2000001ff00 */
[----:B------:R-:W-:Y:S01]  /*7050*/  UISETP.NE.AND.EX UP0, UPT, UR41, URZ, UPT, UP0 ;  /* 0x000000ff2900728c */ /* 0x000fe2000bf05300 */
[----:B------:R-:W-:Y:S02]  /*7060*/  CS2R R126, SRZ ;  /* 0x00000000007e7805 */ /* 0x000fe4000001ff00 */
[----:B------:R-:W-:Y:S02]  /*7070*/  CS2R R124, SRZ ;  /* 0x00000000007c7805 */ /* 0x000fe4000001ff00 */
[----:B------:R-:W-:Y:S01]  /*7080*/  CS2R R142, SRZ ;  /* 0x00000000008e7805 */ /* 0x000fe2000001ff00 */
[----:B------:R-:W-:Y:S01]  /*7090*/  USEL UR5, URZ, 0xffffffff, UP0 ;  /* 0xffffffffff057887 */ /* 0x000fe20008000000 */
[----:B------:R-:W-:Y:S02]  /*70a0*/  CS2R R140, SRZ ;  /* 0x00000000008c7805 */ /* 0x000fe4000001ff00 */
[----:B------:R-:W-:Y:S01]  /*70b0*/  CS2R R158, SRZ ;  /* 0x00000000009e7805 */ /* 0x000fe2000001ff00 */
[----:B------:R-:W-:Y:S01]  /*70c0*/  VOTEU.ANY UP0, P1 ;  /* 0x0000000000ff7886 */ /* 0x000fe20000800100 */
[----:B------:R-:W-:Y:S01]  /*70d0*/  @UP3 USEL UR4, UR5, UR4, !UP0 ;  /* 0x0000000405043287 */ /* 0x000fe2000c000000 */
[----:B------:R-:W-:Y:S02]  /*70e0*/  CS2R R156, SRZ ;  /* 0x00000000009c7805 */ /* 0x000fe4000001ff00 */
[----:B------:R-:W-:Y:S02]  /*70f0*/  CS2R R174, SRZ ;  /* 0x0000000000ae7805 */ /* 0x000fe4000001ff00 */
[----:B------:R-:W-:Y:S01]  /*7100*/  CS2R R172, SRZ ;  /* 0x0000000000ac7805 */ /* 0x000fe2000001ff00 */
[----:B------:R-:W-:Y:S01]  /*7110*/  ULOP3.LUT UR4, UR4, 0x1, URZ, 0xc0, !UPT ;  /* 0x0000000104047892 */ /* 0x000fe2000f8ec0ff */
[----:B------:R-:W-:Y:S03]  /*7120*/  LOP3.LUT R208, R208, 0x1, RZ, 0x3c, !PT ;  /* 0x00000001d0d07812 */ /* 0x000fe600078e3cff */
[----:B------:R-:W-:Y:S02]  /*7130*/  UISETP.NE.U32.AND UP0, UPT, UR4, 0x1, UPT ;  /* 0x000000010400788c */ /* 0x000fe4000bf05070 */
[----:B------:R-:W-:Y:S04]  /*7140*/  UIADD3 UR4, UPT, UPT, UR39, 0x278, URZ ;  /* 0x0000027827047890 */ /* 0x000fe8000fffe0ff */
[----:B------:R-:W-:Y:S01]  /*7150*/  PLOP3.LUT P0, PT, PT, PT, UP0, 0x80, 0x8 ;  /* 0x000000000008781c */ /* 0x000fe20003f0f008 */
[----:B------:R-:W-:Y:S11]  /*7160*/  UPRMT UR4, UR37, 0x654, UR4 ;  /* 0x0000065425047896 */ /* 0x000ff60008000004 */
[----:B------:R-:W-:Y:S01]  /*7170*/  @!UPT UIADD3 URZ, UPT, UPT, URZ, URZ, URZ ;  /* 0x000000fffffff290 */ /* 0x000fe2000fffe0ff */
[----:B------:R3:W1:Y:S04]  /*7180*/  @P0 LDS.128 R108, [R211+0x380] ;  /* 0x00038000d36c0984 */ /* 0x0006680000000c00 */
[----:B------:R3:W1:Y:S04]  /*7190*/  @P0 LDS.128 R124, [R211+0xb80] ;  /* 0x000b8000d37c0984 */ /* 0x0006680000000c00 */
[----:B------:R3:W1:Y:S04]  /*71a0*/  @P0 LDS.128 R140, [R211+0x1380] ;  /* 0x00138000d38c0984 */ /* 0x0006680000000c00 */
[----:B------:R3:W1:Y:S04]  /*71b0*/  @P0 LDS.128 R156, [R211+0x1b80] ;  /* 0x001b8000d39c0984 */ /* 0x0006680000000c00 */
[----:B------:R3:W1:Y:S01]  /*71c0*/  @P0 LDS.128 R172, [R211+0x2380] ;  /* 0x00238000d3ac0984 */ /* 0x0006620000000c00 */
[----:B------:R-:W-:Y:S01]  /*71d0*/  @!PT LDS RZ, [RZ] ;  /* 0x00000000fffff984 */ /* 0x000fe20000000800 */
[----:B------:R-:W-:Y:S01]  /*71e0*/  @!PT LDS RZ, [RZ] ;  /* 0x00000000fffff984 */ /* 0x000fe20000000800 */
[----:B------:R-:W-:Y:S01]  /*71f0*/  @!PT LDS RZ, [RZ] ;  /* 0x00000000fffff984 */ /* 0x000fe20000000800 */
[----:B------:R-:W-:Y:S01]  /*7200*/  @!PT LDS RZ, [RZ] ;  /* 0x00000000fffff984 */ /* 0x000fe20000000800 */
[----:B------:R4:W-:Y:S06]  /*7210*/  MEMBAR.ALL.CTA ;  /* 0x0000000000007992 */ /* 0x0009ec0000008000 */
[----:B----4-:R-:W4:Y:S02]  /*7220*/  FENCE.VIEW.ASYNC.S ;  /* 0x00000000000073c6 */ /* 0x010f240000000000 */
[----:B----4-:R-:W-:Y:S01]  /*7230*/  SYNCS.ARRIVE.TRANS64.RED.A1T0 RZ, [UR4], RZ ;  /* 0x000000ffffff79a7 */ /* 0x010fe20008100404 */
.L_x_135:
[----:B------:R-:W-:Y:S05]  /*7240*/  IMAD R98, R99, 0x50, R2 ;  /* 0x0000005063627824 */ /* 0x000fea00078e0202 */
[----:B-1----:R-:W-:Y:S04]  /*7250*/  SHF.R.U32.HI R3, RZ, 0x15, R98 ;  /* 0x00000015ff037819 */ /* 0x002fe80000011662 */
[----:B------:R-:W-:Y:S01]  /*7260*/  LOP3.LUT P0, RZ, R3, 0x3, R202, 0x48, !PT ;  /* 0x0000000303ff7812 */ /* 0x000fe200078048ca */
[----:B------:R-:W-:Y:S01]  /*7270*/  @!UPT UIADD3 URZ, UPT, UPT, URZ, URZ, URZ ;  /* 0x000000fffffff290 */ /* 0x000fe2000fffe0ff */
[----:B--2---:R-:W-:Y:S11]  /*7280*/  @P4 BRA `(.L_x_138) ;  /* 0x0000000000084947 */ /* 0x004ff60003800000 */
[----:B------:R-:W1:Y:S02]  /*7290*/  SYNCS.PHASECHK.TRANS64.TRYWAIT P1, [R188+URZ+0x2b0], R9 ;  /* 0x0002b009bc0075a7 */ /* 0x000e6400080211ff */
[----:B-1----:R-:W-:Y:S05]  /*72a0*/  @!P1 BRA `(.L_x_139) ;  /* 0x0000003400709947 */ /* 0x002fea0003800000 */
.L_x_138:
[----:B------:R-:W-:Y:S05]  /*72b0*/  @!P0 BRA `(.L_x_140) ;  /* 0x0000000000408947 */ /* 0x000fea0003800000 */
[----:B------:R-:W2:Y:S01]  /*72c0*/  LDCU.64 UR8, c[0x4][0x68] ;  /* 0x01000d00ff0877ac */ /* 0x000ea20008000a00 */
[----:B------:R-:W-:Y:S01]  /*72d0*/  MOV R15, 0x0 ;  /* 0x00000000000f7802 */ /* 0x000fe20000000f00 */
[----:B------:R-:W-:Y:S02]  /*72e0*/  HFMA2 R12, -RZ, RZ, 0, 5.9604644775390625e-08 ;  /* 0x00000001ff0c7431 */ /* 0x000fe400000001ff */
[----:B------:R-:W-:Y:S02]  /*72f0*/  IMAD.MOV.U32 R8, RZ, RZ, 0x192 ;  /* 0x00000192ff087424 */ /* 0x000fe400078e00ff */
[----:B------:R-:W-:Y:S01]  /*7300*/  IMAD.MOV.U32 R13, RZ, RZ, RZ ;  /* 0x000000ffff0d7224 */ /* 0x000fe200078e00ff */
[----:B------:R-:W1:Y:S01]  /*7310*/  LDCU.64 UR6, c[0x4][0x70] ;  /* 0x01000e00ff0677ac */ /* 0x000e620008000a00 */
[----:B------:R-:W3:Y:S01]  /*7320*/  LDC.64 R14, c[0x4][R15] ;  /* 0x010000000f0e7b82 */ /* 0x000ee20000000a00 */
[----:B------:R-:W4:Y:S01]  /*7330*/  LDCU.64 UR4, c[0x4][0x8] ;  /* 0x01000100ff0477ac */ /* 0x000f220008000a00 */
[----:B--2---:R-:W-:Y:S01]  /*7340*/  MOV R5, UR9 ;  /* 0x0000000900057c02 */ /* 0x004fe20008000f00 */
[----:B------:R-:W-:Y:S01]  /*7350*/  IMAD.U32 R4, RZ, RZ, UR8 ;  /* 0x00000008ff047e24 */ /* 0x000fe2000f8e00ff */
[----:B-1----:R-:W-:Y:S01]  /*7360*/  MOV R7, UR7 ;  /* 0x0000000700077c02 */ /* 0x002fe20008000f00 */
[----:B------:R-:W-:Y:S01]  /*7370*/  IMAD.U32 R6, RZ, RZ, UR6 ;  /* 0x00000006ff067e24 */ /* 0x000fe2000f8e00ff */
[----:B----4-:R-:W-:Y:S01]  /*7380*/  MOV R11, UR5 ;  /* 0x00000005000b7c02 */ /* 0x010fe20008000f00 */
[----:B------:R-:W-:Y:S02]  /*7390*/  IMAD.U32 R10, RZ, RZ, UR4 ;  /* 0x00000004ff0a7e24 */ /* 0x000fe4000f8e00ff */
[----:B------:R-:W-:Y:S07]  /*73a0*/  LEPC R20, `(.L_x_140) ;  /* 0x000000001014794e */ /* 0x000fee0000000000 */
[----:B---3-5:R-:W-:Y:S05]  /*73b0*/  CALL.ABS.NOINC R14 ;  /* 0x000000000e007343 */ /* 0x028fea0003c00000 */
.L_x_140:
[----:B------:R-:W-:Y:S05]  /*73c0*/  WARPSYNC.ALL ;  /* 0x0000000000007948 */ /* 0x000fea0003800000 */
[C---:B------:R-:W-:Y:S01]  /*73d0*/  R2UR UR4, R98.reuse ;  /* 0x00000000620472ca */ /* 0x040fe200000e0000 */
[----:B------:R-:W-:Y:S05]  /*73e0*/  VIADD R3, R98, 0x10 ;  /* 0x0000001062037836 */ /* 0x000fea0000000000 */
[----:B------:R-:W-:Y:S04]  /*73f0*/  SHF.R.U32.HI R3, RZ, 0x15, R3 ;  /* 0x00000015ff037819 */ /* 0x000fe80000011603 */
[----:B------:R-:W-:Y:S03]  /*7400*/  LOP3.LUT P0, RZ, R3, 0x3, R202, 0x48, !PT ;  /* 0x0000000303ff7812 */ /* 0x000fe600078048ca */
[----:B------:R-:W2:Y:S10]  /*7410*/  LDTM.x16 R72, tmem[UR4] ;  /* 0x00000004004879ee */ /* 0x000eb40008240000 */
[----:B--2---:R-:W-:Y:S05]  /*7420*/  @!P0 BRA `(.L_x_141) ;  /* 0x0000000000408947 */ /* 0x004fea0003800000 */
        /* <DEDUP_REMOVED lines=16> */
.L_x_141:
[----:B------:R-:W-:Y:S05]  /*7530*/  WARPSYNC.ALL ;  /* 0x0000000000007948 */ /* 0x000fea0003800000 */
[C---:B------:R-:W-:Y:S01]  /*7540*/  R2UR UR4, R98.reuse ;  /* 0x00000000620472ca */ /* 0x040fe200000e0000 */
[----:B------:R-:W-:Y:S05]  /*7550*/  VIADD R3, R98, 0x20 ;  /* 0x0000002062037836 */ /* 0x000fea0000000000 */
[----:B------:R-:W-:Y:S04]  /*7560*/  SHF.R.U32.HI R3, RZ, 0x15, R3 ;  /* 0x00000015ff037819 */ /* 0x000fe80000011603 */
[----:B------:R-:W-:Y:S03]  /*7570*/  LOP3.LUT P0, RZ, R3, 0x3, R202, 0x48, !PT ;  /* 0x0000000303ff7812 */ /* 0x000fe600078048ca */
[----:B------:R-:W2:Y:S10]  /*7580*/  LDTM.x16 R56, tmem[UR4+0x10] ;  /* 0x00001004003879ee */ /* 0x000eb40008240000 */
        /* <DEDUP_REMOVED lines=17> */
.L_x_142:
        /* <DEDUP_REMOVED lines=23> */
.L_x_143:
        /* <DEDUP_REMOVED lines=23> */
.L_x_144:
[----:B------:R-:W-:Y:S01]  /*7980*/  ISETP.NE.AND P0, PT, R212, RZ, PT ;  /* 0x000000ffd400720c */ /* 0x000fe20003f05270 */
[----:B------:R-:W-:Y:S05]  /*7990*/  WARPSYNC.ALL ;  /* 0x0000000000007948 */ /* 0x000fea0003800000 */
[----:B------:R-:W-:Y:S01]  /*79a0*/  R2UR UR4, R98 ;  /* 0x00000000620472ca */ /* 0x000fe200000e0000 */
[C---:B----45:R-:W-:Y:S01]  /*79b0*/  FMUL R72, R96.reuse, R72 ;  /* 0x0000004860487220 */ /* 0x070fe20000400000 */
[-C--:B------:R-:W-:Y:S01]  /*79c0*/  F2FP.F16.E4M3.UNPACK_B R100, R108.reuse ;  /* 0x0000006cff64723e */ /* 0x080fe200020006ff */
[C---:B------:R-:W-:Y:S01]  /*79d0*/  FMUL R73, R96.reuse, R73 ;  /* 0x0000004960497220 */ /* 0x040fe20000400000 */
[----:B------:R-:W-:Y:S01]  /*79e0*/  F2FP.F16.E4M3.UNPACK_B R102, R108.H1 ;  /* 0x0000006cff66723e */ /* 0x000fe200030006ff */
[----:B------:R-:W-:Y:S01]  /*79f0*/  FMUL R76, R96, R76 ;  /* 0x0000004c604c7220 */ /* 0x000fe20000400000 */
[-C--:B------:R-:W-:Y:S01]  /*7a00*/  F2FP.F16.E4M3.UNPACK_B R104, R109.reuse ;  /* 0x0000006dff68723e */ /* 0x080fe200020006ff */
[--C-:B------:R-:W-:Y:S01]  /*7a10*/  HADD2.F32 R101, -RZ, R100.reuse.H0_H0 ;  /* 0x20000064ff657230 */ /* 0x100fe20000004100 */
[----:B------:R-:W-:Y:S01]  /*7a20*/  F2FP.F16.E4M3.UNPACK_B R106, R109.H1 ;  /* 0x0000006dff6a723e */ /* 0x000fe200030006ff */
[----:B------:R-:W-:Y:S01]  /*7a30*/  HADD2.F32 R100, -RZ, R100.H1_H1 ;  /* 0x30000064ff647230 */ /* 0x000fe20000004100 */
[-C--:B------:R-:W-:Y:S01]  /*7a40*/  F2FP.F16.E4M3.UNPACK_B R108, R110.reuse ;  /* 0x0000006eff6c723e */ /* 0x080fe200020006ff */
[--C-:B------:R-:W-:Y:S02]  /*7a50*/  HADD2.F32 R105, -RZ, R104.reuse.H0_H0 ;  /* 0x20000068ff697230 */ /* 0x100fe40000004100 */
[----:B------:R-:W-:Y:S01]  /*7a60*/  FFMA R72, R101, UR38, R72 ;  /* 0x0000002665487c23 */ /* 0x000fe20008000048 */
[----:B-1----:R-:W1:Y:S01]  /*7a70*/  LDTM.x16 R4, tmem[UR4+0x40] ;  /* 0x00004004000479ee */ /* 0x002e620008240000 */
[----:B------:R-:W-:Y:S01]  /*7a80*/  NOP ;  /* 0x0000000000007918 */ /* 0x000fe20000000000 */
[----:B------:R-:W-:Y:S01]  /*7a90*/  FFMA R73, R100, UR38, R73 ;  /* 0x0000002664497c23 */ /* 0x000fe20008000049 */
[----:B------:R-:W-:Y:S01]  /*7aa0*/  F2FP.F16.E4M3.UNPACK_B R110, R110.H1 ;  /* 0x0000006eff6e723e */ /* 0x000fe200030006ff */
[----:B------:R-:W-:Y:S01]  /*7ab0*/  HADD2.F32 R104, -RZ, R104.H1_H1 ;  /* 0x30000068ff687230 */ /* 0x000fe20000004100 */
[----:B------:R-:W-:Y:S01]  /*7ac0*/  IADD3 R101, PT, PT, R188, 0x2d0, RZ ;  /* 0x000002d0bc657810 */ /* 0x000fe20007ffe0ff */
[C---:B------:R-:W-:Y:S01]  /*7ad0*/  FMUL R77, R96.reuse, R77 ;  /* 0x0000004d604d7220 */ /* 0x040fe20000400000 */
[--C-:B------:R-:W-:Y:S02]  /*7ae0*/  HADD2.F32 R109, -RZ, R108.reuse.H0_H0 ;  /* 0x2000006cff6d7230 */ /* 0x100fe40000004100 */
[C---:B------:R-:W-:Y:S01]  /*7af0*/  FMUL R80, R96.reuse, R80 ;  /* 0x0000005060507220 */ /* 0x040fe20000400000 */
[----:B------:R-:W-:Y:S01]  /*7b00*/  LOP3.LUT R101, R101, 0xfefffff8, RZ, 0xc0, !PT ;  /* 0xfefffff865657812 */ /* 0x000fe200078ec0ff */
[----:B------:R-:W-:Y:S02]  /*7b10*/  HADD2.F32 R108, -RZ, R108.H1_H1 ;  /* 0x3000006cff6c7230 */ /* 0x000fe40000004100 */
[C---:B------:R-:W-:Y:S01]  /*7b20*/  FMUL R81, R96.reuse, R81 ;  /* 0x0000005160517220 */ /* 0x040fe20000400000 */
[C---:B------:R-:W-:Y:S01]  /*7b30*/  FMUL R84, R96.reuse, R84 ;  /* 0x0000005460547220 */ /* 0x040fe20000400000 */
[----:B------:R-:W-:Y:S01]  /*7b40*/  HADD2.F32 R103, -RZ, R102.H0_H0 ;  /* 0x20000066ff677230 */ /* 0x000fe20000004100 */
[----:B-1----:R1:W-:Y:S01]  /*7b50*/  SYNCS.ARRIVE.TRANS64.RED.A1T0 RZ, [R101+URZ], RZ ;  /* 0x000000ff65ff79a7 */ /* 0x0023e200081004ff */
[C---:B------:R-:W-:Y:S01]  /*7b60*/  FMUL R85, R96.reuse, R85 ;  /* 0x0000005560557220 */ /* 0x040fe20000400000 */
[C---:B------:R-:W-:Y:S01]  /*7b70*/  FMUL R56, R96.reuse, R56 ;  /* 0x0000003860387220 */ /* 0x040fe20000400000 */
[----:B------:R-:W-:Y:S01]  /*7b80*/  F2FP.F16.E4M3.UNPACK_B R112, R111 ;  /* 0x0000006fff70723e */ /* 0x000fe200020006ff */
[C---:B------:R-:W-:Y:S01]  /*7b90*/  FMUL R57, R96.reuse, R57 ;  /* 0x0000003960397220 */ /* 0x040fe20000400000 */
[C---:B------:R-:W-:Y:S01]  /*7ba0*/  FMUL R0, R96.reuse, R60 ;  /* 0x0000003c60007220 */ /* 0x040fe20000400000 */
[----:B------:R-:W-:Y:S01]  /*7bb0*/  F2FP.F16.E4M3.UNPACK_B R114, R111.H1 ;  /* 0x0000006fff72723e */ /* 0x000fe200030006ff */
[C---:B------:R-:W-:Y:S01]  /*7bc0*/  FMUL R3, R96.reuse, R61 ;  /* 0x0000003d60037220 */ /* 0x040fe20000400000 */
[--C-:B------:R-:W-:Y:S02]  /*7bd0*/  HADD2.F32 R113, -RZ, R112.reuse.H0_H0 ;  /* 0x20000070ff717230 */ /* 0x100fe40000004100 */
[C---:B------:R-:W-:Y:S01]  /*7be0*/  FMUL R22, R96.reuse, R64 ;  /* 0x0000004060167220 */ /* 0x040fe20000400000 */
[----:B------:R-:W-:Y:S01]  /*7bf0*/  F2FP.F16.E4M3.UNPACK_B R116, R124 ;  /* 0x0000007cff74723e */ /* 0x000fe200020006ff */
[----:B------:R-:W-:Y:S02]  /*7c00*/  HADD2.F32 R112, -RZ, R112.H1_H1 ;  /* 0x30000070ff707230 */ /* 0x000fe40000004100 */
[C---:B------:R-:W-:Y:S01]  /*7c10*/  FMUL R23, R96.reuse, R65 ;  /* 0x0000004160177220 */ /* 0x040fe20000400000 */
[C---:B------:R-:W-:Y:S01]  /*7c20*/  FMUL R40, R96.reuse, R40 ;  /* 0x0000002860287220 */ /* 0x040fe20000400000 */
[----:B------:R-:W-:Y:S01]  /*7c30*/  F2FP.F16.E4M3.UNPACK_B R118, R124.H1 ;  /* 0x0000007cff76723e */ /* 0x000fe200030006ff */
[--C-:B------:R-:W-:Y:S02]  /*7c40*/  HADD2.F32 R117, -RZ, R116.reuse.H0_H0 ;  /* 0x20000074ff757230 */ /* 0x100fe40000004100 */
[C---:B------:R-:W-:Y:S01]  /*7c50*/  FMUL R41, R96.reuse, R41 ;  /* 0x0000002960297220 */ /* 0x040fe20000400000 */
[----:B------:R-:W-:Y:S02]  /*7c60*/  HADD2.F32 R116, -RZ, R116.H1_H1 ;  /* 0x30000074ff747230 */ /* 0x000fe40000004100 */
        /* <DEDUP_REMOVED lines=45> */
[----:B------:R-:W-:Y:S02]  /*7f40*/  HADD2.F32 R141, -RZ, R140.H0_H0 ;  /* 0x2000008cff8d7230 */ /* 0x000fe40000004100 */
[C---:B------:R-:W-:Y:S01]  /*7f50*/  FMUL R74, R96.reuse, R74 ;  /* 0x0000004a604a7220 */ /* 0x040fe20000400000 */
[----:B------:R-:W-:Y:S02]  /*7f60*/  HADD2.F32 R102, -RZ, R102.H1_H1 ;  /* 0x30000066ff667230 */ /* 0x000fe40000004100 */
[----:B------:R-:W-:Y:S01]  /*7f70*/  FMUL R75, R96, R75 ;  /* 0x0000004b604b7220 */ /* 0x000fe20000400000 */
[-C--:B------:R-:W-:Y:S01]  /*7f80*/  F2FP.F16.E4M3.UNPACK_B R144, R143.reuse ;  /* 0x0000008fff90723e */ /* 0x080fe200020006ff */
[----:B------:R-:W-:Y:S02]  /*7f90*/  HADD2.F32 R107, -RZ, R106.H0_H0 ;  /* 0x2000006aff6b7230 */ /* 0x000fe40000004100 */
[----:B------:R-:W-:Y:S01]  /*7fa0*/  FFMA R74, R103, UR38, R74 ;  /* 0x00000026674a7c23 */ /* 0x000fe2000800004a */
[----:B------:R-:W-:Y:S01]  /*7fb0*/  FFMA R75, R102, UR38, R75 ;  /* 0x00000026664b7c23 */ /* 0x000fe2000800004b */
[----:B------:R-:W-:Y:S01]  /*7fc0*/  F2FP.F16.E4M3.UNPACK_B R146, R143.H1 ;  /* 0x0000008fff92723e */ /* 0x000fe200030006ff */
[----:B------:R-:W-:Y:S01]  /*7fd0*/  FFMA R76, R105, UR38, R76 ;  /* 0x00000026694c7c23 */ /* 0x000fe2000800004c */
[----:B------:R-:W-:Y:S01]  /*7fe0*/  FFMA R77, R104, UR38, R77 ;  /* 0x00000026684d7c23 */ /* 0x000fe2000800004d */
[----:B------:R-:W-:Y:S01]  /*7ff0*/  F2FP.F16.E4M3.UNPACK_B R148, R156 ;  /* 0x0000009cff94723e */ /* 0x000fe200020006ff */
[----:B------:R-:W-:Y:S01]  /*8000*/  HADD2.F32 R140, -RZ, R140.H1_H1 ;  /* 0x3000008cff8c7230 */ /* 0x000fe20000004100 */
[----:B------:R-:W-:Y:S01]  /*8010*/  F2FP.SATFINITE.E4M3.F32.PACK_AB_MERGE_C R188, R75, R74, RZ ;  /* 0x0000004a4bbc723e */ /* 0x000fe200048070ff */
[----:B------:R-:W-:Y:S02]  /*8020*/  HADD2.F32 R145, -RZ, R144.H0_H0 ;  /* 0x20000090ff917230 */ /* 0x000fe40000004100 */
[C---:B------:R-:W-:Y:S01]  /*8030*/  FMUL R78, R96.reuse, R78 ;  /* 0x0000004e604e7220 */ /* 0x040fe20000400000 */
[----:B------:R-:W-:Y:S01]  /*8040*/  HADD2.F32 R106, -RZ, R106.H1_H1 ;  /* 0x3000006aff6a7230 */ /* 0x000fe20000004100 */
[----:B------:R-:W-:Y:S01]  /*8050*/  F2FP.SATFINITE.E4M3.F32.PACK_AB_MERGE_C R188, R73, R72, R188 ;  /* 0x0000004849bc723e */ /* 0x000fe200048070bc */
[----:B------:R-:W-:Y:S02]  /*8060*/  HADD2.F32 R144, -RZ, R144.H1_H1 ;  /* 0x30000090ff907230 */ /* 0x000fe40000004100 */
[----:B------:R-:W-:Y:S01]  /*8070*/  FFMA R78, R107, UR38, R78 ;  /* 0x000000266b4e7c23 */ /* 0x000fe2000800004e */
[----:B------:R-:W-:Y:S02]  /*8080*/  HADD2.F32 R149, -RZ, R148.H0_H0 ;  /* 0x20000094ff957230 */ /* 0x000fe40000004100 */
[C---:B------:R-:W-:Y:S01]  /*8090*/  FMUL R79, R96.reuse, R79 ;  /* 0x0000004f604f7220 */ /* 0x040fe20000400000 */
[--C-:B------:R-:W-:Y:S02]  /*80a0*/  HADD2.F32 R111, -RZ, R110.reuse.H0_H0 ;  /* 0x2000006eff6f7230 */ /* 0x100fe40000004100 */
[----:B------:R-:W-:Y:S01]  /*80b0*/  FMUL R82, R96, R82 ;  /* 0x0000005260527220 */ /* 0x000fe20000400000 */
[----:B------:R-:W-:Y:S02]  /*80c0*/  HADD2.F32 R110, -RZ, R110.H1_H1 ;  /* 0x3000006eff6e7230 */ /* 0x000fe40000004100 */
        /* <DEDUP_REMOVED lines=8> */
[C---:B------:R-:W-:Y:S01]  /*8150*/  FMUL R83, R96.reuse, R83 ;  /* 0x0000005360537220 */ /* 0x040fe20000400000 */
[--C-:B------:R-:W-:Y:S02]  /*8160*/  HADD2.F32 R115, -RZ, R114.reuse.H0_H0 ;  /* 0x20000072ff737230 */ /* 0x100fe40000004100 */
[----:B------:R-:W-:Y:S01]  /*8170*/  FMUL R86, R96, R86 ;  /* 0x0000005660567220 */ /* 0x000fe20000400000 */
[----:B------:R-:W-:Y:S01]  /*8180*/  HADD2.F32 R114, -RZ, R114.H1_H1 ;  /* 0x30000072ff727230 */ /* 0x000fe20000004100 */
[----:B------:R-:W-:Y:S01]  /*8190*/  F2FP.SATFINITE.E4M3.F32.PACK_AB_MERGE_C R189, R77, R76, R189 ;  /* 0x0000004c4dbd723e */ /* 0x000fe200048070bd */
[----:B------:R-:W-:Y:S01]  /*81a0*/  FFMA R83, R110, UR38, R83 ;  /* 0x000000266e537c23 */ /* 0x000fe20008000053 */
[----:B------:R-:W-:Y:S01]  /*81b0*/  FFMA R84, R113, UR38, R84 ;  /* 0x0000002671547c23 */ /* 0x000fe20008000054 */
[----:B------:R-:W-:Y:S01]  /*81c0*/  FFMA R85, R112, UR38, R85 ;  /* 0x0000002670557c23 */ /* 0x000fe20008000055 */
[----:B------:R-:W-:Y:S01]  /*81d0*/  FFMA R86, R115, UR38, R86 ;  /* 0x0000002673567c23 */ /* 0x000fe20008000056 */
[----:B------:R-:W-:Y:S01]  /*81e0*/  F2FP.F16.E4M3.UNPACK_B R154, R157.H1 ;  /* 0x0000009dff9a723e */ /* 0x000fe200030006ff */
[--C-:B------:R-:W-:Y:S01]  /*81f0*/  HADD2.F32 R153, -RZ, R152.reuse.H0_H0 ;  /* 0x20000098ff997230 */ /* 0x100fe20000004100 */
[----:B------:R-:W-:Y:S01]  /*8200*/  F2FP.SATFINITE.E4M3.F32.PACK_AB_MERGE_C R190, R83, R82, RZ ;  /* 0x0000005253be723e */ /* 0x000fe200048070ff */
[----:B------:R-:W-:Y:S02]  /*8210*/  HADD2.F32 R152, -RZ, R152.H1_H1 ;  /* 0x30000098ff987230 */ /* 0x000fe40000004100 */
[C---:B------:R-:W-:Y:S01]  /*8220*/  FMUL R87, R96.reuse, R87 ;  /* 0x0000005760577220 */ /* 0x040fe20000400000 */
[--C-:B------:R-:W-:Y:S01]  /*8230*/  HADD2.F32 R119, -RZ, R118.reuse.H0_H0 ;  /* 0x20000076ff777230 */ /* 0x100fe20000004100 */
[----:B------:R-:W-:Y:S01]  /*8240*/  F2FP.SATFINITE.E4M3.F32.PACK_AB_MERGE_C R190, R81, R80, R190 ;  /* 0x0000005051be723e */ /* 0x000fe200048070be */
[----:B------:R-:W-:Y:S01]  /*8250*/  FMUL R58, R96, R58 ;  /* 0x0000003a603a7220 */ /* 0x000fe20000400000 */
[----:B------:R-:W-:Y:S02]  /*8260*/  HADD2.F32 R118, -RZ, R118.H1_H1 ;  /* 0x30000076ff767230 */ /* 0x000fe40000004100 */
[----:B------:R-:W-:Y:S01]  /*8270*/  FFMA R87, R114, UR38, R87 ;  /* 0x0000002672577c23 */ /* 0x000fe20008000057 */
[----:B------:R-:W-:Y:S01]  /*8280*/  FFMA R56, R117, UR38, R56 ;  /* 0x0000002675387c23 */ /* 0x000fe20008000038 */
[----:B------:R-:W-:Y:S01]  /*8290*/  FFMA R57, R116, UR38, R57 ;  /* 0x0000002674397c23 */ /* 0x000fe20008000039 */
[----:B------:R-:W-:Y:S01]  /*82a0*/  FFMA R58, R119, UR38, R58 ;  /* 0x00000026773a7c23 */ /* 0x000fe2000800003a */
[----:B------:R-:W-:Y:S01]  /*82b0*/  F2FP.F16.E4M3.UNPACK_B R156, R158 ;  /* 0x0000009eff9c723e */ /* 0x000fe200020006ff */
[C---:B------:R-:W-:Y:S01]  /*82c0*/  FMUL R59, R96.reuse, R59 ;  /* 0x0000003b603b7220 */ /* 0x040fe20000400000 */
[--C-:B------:R-:W-:Y:S01]  /*82d0*/  HADD2.F32 R123, -RZ, R122.reuse.H0_H0 ;  /* 0x2000007aff7b7230 */ /* 0x100fe20000004100 */
[----:B------:R-:W-:Y:S01]  /*82e0*/  F2FP.SATFINITE.E4M3.F32.PACK_AB_MERGE_C R191, R87, R86, RZ ;  /* 0x0000005657bf723e */ /* 0x000fe200048070ff */
[----:B------:R-:W-:Y:S01]  /*82f0*/  FMUL R20, R96, R62 ;  /* 0x0000003e60147220 */ /* 0x000fe20000400000 */
[----:B------:R-:W-:Y:S02]  /*8300*/  HADD2.F32 R122, -RZ, R122.H1_H1 ;  /* 0x3000007aff7a7230 */ /* 0x000fe40000004100 */
[----:B------:R-:W-:Y:S01]  /*8310*/  FFMA R59, R118, UR38, R59 ;  /* 0x00000026763b7c23 */ /* 0x000fe2000800003b */
[----:B------:R-:W-:Y:S01]  /*8320*/  F2FP.SATFINITE.E4M3.F32.PACK_AB_MERGE_C R191, R85, R84, R191 ;  /* 0x0000005455bf723e */ /* 0x000fe200048070bf */
[----:B------:R-:W-:Y:S01]  /*8330*/  FFMA R0, R121, UR38, R0 ;  /* 0x0000002679007c23 */ /* 0x000fe20008000000 */
[----:B------:R-:W-:Y:S01]  /*8340*/  FFMA R3, R120, UR38, R3 ;  /* 0x0000002678037c23 */ /* 0x000fe20008000003 */
[----:B------:R-:W-:Y:S01]  /*8350*/  FFMA R20, R123, UR38, R20 ;  /* 0x000000267b147c23 */ /* 0x000fe20008000014 */
[----:B------:R-:W-:Y:S01]  /*8360*/  F2FP.F16.E4M3.UNPACK_B R158, R158.H1 ;  /* 0x0000009eff9e723e */ /* 0x000fe200030006ff */
[----:B------:R1:W-:Y:S01]  /*8370*/  STS.128 [R211+0x2b80], R188 ;  /* 0x002b80bcd3007388 */ /* 0x0003e20000000c00 */
[----:B------:R-:W-:Y:S01]  /*8380*/  F2FP.SATFINITE.E4M3.F32.PACK_AB_MERGE_C R192, R59, R58, RZ ;  /* 0x0000003a3bc0723e */ /* 0x000fe200048070ff */
[C---:B------:R-:W-:Y:S01]  /*8390*/  FMUL R62, R96.reuse, R68 ;  /* 0x00000044603e7220 */ /* 0x040fe20000400000 */
[----:B------:R-:W-:Y:S02]  /*83a0*/  HADD2.F32 R157, -RZ, R156.H0_H0 ;  /* 0x2000009cff9d7230 */ /* 0x000fe40000004100 */
[C---:B------:R-:W-:Y:S01]  /*83b0*/  FMUL R21, R96.reuse, R63 ;  /* 0x0000003f60157220 */ /* 0x040fe20000400000 */
[----:B------:R-:W-:Y:S01]  /*83c0*/  HADD2.F32 R127, -RZ, R126.H0_H0 ;  /* 0x2000007eff7f7230 */ /* 0x000fe20000004100 */
[----:B------:R-:W-:Y:S01]  /*83d0*/  F2FP.SATFINITE.E4M3.F32.PACK_AB_MERGE_C R192, R57, R56, R192 ;  /* 0x0000003839c0723e */ /* 0x000fe200048070c0 */
[----:B------:R-:W-:Y:S01]  /*83e0*/  FMUL R63, R96, R69 ;  /* 0x00000045603f7220 */ /* 0x000fe20000400000 */
[----:B------:R-:W-:Y:S01]  /*83f0*/  FFMA R21, R122, UR38, R21 ;  /* 0x000000267a157c23 */ /* 0x000fe20008000015 */
[----:B------:R-:W-:Y:S01]  /*8400*/  FFMA R22, R125, UR38, R22 ;  /* 0x000000267d167c23 */ /* 0x000fe20008000016 */
[----:B------:R-:W-:Y:S01]  /*8410*/  FFMA R23, R124, UR38, R23 ;  /* 0x000000267c177c23 */ /* 0x000fe20008000017 */
[----:B------:R-:W-:Y:S01]  /*8420*/  F2FP.F16.E4M3.UNPACK_B R160, R159 ;  /* 0x0000009fffa0723e */ /* 0x000fe200020006ff */
[----:B------:R-:W-:Y:S01]  /*8430*/  HADD2.F32 R156, -RZ, R156.H1_H1 ;  /* 0x3000009cff9c7230 */ /* 0x000fe20000004100 */
[----:B------:R-:W-:Y:S01]  /*8440*/  F2FP.SATFINITE.E4M3.F32.PACK_AB_MERGE_C R193, R21, R20, RZ ;  /* 0x0000001415c1723e */ /* 0x000fe200048070ff */
[C---:B------:R-:W-:Y:S01]  /*8450*/  FMUL R60, R96.reuse, R66 ;  /* 0x00000042603c7220 */ /* 0x040fe20000400000 */
[----:B------:R-:W-:Y:S02]  /*8460*/  HADD2.F32 R126, -RZ, R126.H1_H1 ;  /* 0x3000007eff7e7230 */ /* 0x000fe40000004100 */
[----:B------:R-:W-:Y:S01]  /*8470*/  FMUL R61, R96, R67 ;  /* 0x00000043603d7220 */ /* 0x000fe20000400000 */
[----:B------:R-:W-:Y:S01]  /*8480*/  HADD2.F32 R131, -RZ, R130.H0_H0 ;  /* 0x20000082ff837230 */ /* 0x000fe20000004100 */
        /* <DEDUP_REMOVED lines=10> */
[----:B------:R-:W-:Y:S01]  /*8530*/  HADD2.F32 R130, -RZ, R130.H1_H1 ;  /* 0x30000082ff827230 */ /* 0x000fe20000004100 */
[----:B------:R-:W-:Y:S01]  /*8540*/  F2FP.SATFINITE.E4M3.F32.PACK_AB_MERGE_C R194, R23, R22, R194 ;  /* 0x0000001617c2723e */ /* 0x000fe200048070c2 */
[C---:B------:R-:W-:Y:S01]  /*8550*/  FMUL R65, R96.reuse, R71 ;  /* 0x0000004760417220 */ /* 0x040fe20000400000 */
[--C-:B------:R-:W-:Y:S02]  /*8560*/  HADD2.F32 R135, -RZ, R134.reuse.H0_H0 ;  /* 0x20000086ff877230 */ /* 0x100fe40000004100 */
[----:B------:R-:W-:Y:S01]  /*8570*/  FFMA R64, R131, UR38, R64 ;  /* 0x0000002683407c23 */ /* 0x000fe20008000040 */
[----:B------:R-:W-:Y:S01]  /*8580*/  FMUL R42, R96, R42 ;  /* 0x0000002a602a7220 */ /* 0x000fe20000400000 */
[----:B------:R-:W-:Y:S02]  /*8590*/  HADD2.F32 R134, -RZ, R134.H1_H1 ;  /* 0x30000086ff867230 */ /* 0x000fe40000004100 */
[----:B------:R-:W-:Y:S01]  /*85a0*/  FFMA R65, R130, UR38, R65 ;  /* 0x0000002682417c23 */ /* 0x000fe20008000041 */
[----:B------:R-:W-:Y:S01]  /*85b0*/  FFMA R40, R133, UR38, R40 ;  /* 0x0000002685287c23 */ /* 0x000fe20008000028 */
[-C--:B------:R-:W-:Y:S01]  /*85c0*/  F2FP.F16.E4M3.UNPACK_B R164, R172.reuse ;  /* 0x000000acffa4723e */ /* 0x080fe200020006ff */
[----:B------:R-:W-:Y:S01]  /*85d0*/  FFMA R41, R132, UR38, R41 ;  /* 0x0000002684297c23 */ /* 0x000fe20008000029 */
[----:B------:R-:W-:Y:S01]  /*85e0*/  FFMA R42, R135, UR38, R42 ;  /* 0x00000026872a7c23 */ /* 0x000fe2000800002a */
[----:B------:R-:W-:Y:S01]  /*85f0*/  F2FP.F16.E4M3.UNPACK_B R166, R172.H1 ;  /* 0x000000acffa6723e */ /* 0x000fe200030006ff */
[----:B------:R-:W-:Y:S01]  /*8600*/  FMUL R43, R96, R43 ;  /* 0x0000002b602b7220 */ /* 0x000fe20000400000 */
[----:B------:R-:W-:Y:S01]  /*8610*/  HADD2.F32 R139, -RZ, R138.H0_H0 ;  /* 0x2000008aff8b7230 */ /* 0x000fe20000004100 */
[----:B------:R-:W-:Y:S01]  /*8620*/  F2FP.SATFINITE.E4M3.F32.PACK_AB_MERGE_C R195, R65, R64, RZ ;  /* 0x0000004041c3723e */ /* 0x000fe200048070ff */
[--C-:B------:R-:W-:Y:S02]  /*8630*/  HADD2.F32 R165, -RZ, R164.reuse.H0_H0 ;  /* 0x200000a4ffa57230 */ /* 0x100fe40000004100 */
[----:B------:R-:W-:Y:S01]  /*8640*/  FFMA R43, R134, UR38, R43 ;  /* 0x00000026862b7c23 */ /* 0x000fe2000800002b */
[----:B------:R-:W-:Y:S01]  /*8650*/  FFMA R44, R137, UR38, R44 ;  /* 0x00000026892c7c23 */ /* 0x000fe2000800002c */
[----:B------:R-:W-:Y:S01]  /*8660*/  F2FP.SATFINITE.E4M3.F32.PACK_AB_MERGE_C R195, R63, R62, R195 ;  /* 0x0000003e3fc3723e */ /* 0x000fe200048070c3 */
[----:B------:R-:W-:Y:S01]  /*8670*/  FFMA R45, R136, UR38, R45 ;  /* 0x00000026882d7c23 */ /* 0x000fe2000800002d */
[----:B------:R-:W-:Y:S01]  /*8680*/  HADD2.F32 R164, -RZ, R164.H1_H1 ;  /* 0x300000a4ffa47230 */ /* 0x000fe20000004100 */
[----:B------:R-:W-:Y:S01]  /*8690*/  F2FP.SATFINITE.E4M3.F32.PACK_AB_MERGE_C R204, R43, R42, RZ ;  /* 0x0000002a2bcc723e */ /* 0x000fe200048070ff */
[C---:B------:R-:W-:Y:S01]  /*86a0*/  FMUL R46, R96.reuse, R46 ;  /* 0x0000002e602e7220 */ /* 0x040fe20000400000 */
[----:B------:R-:W-:Y:S01]  /*86b0*/  HADD2.F32 R138, -RZ, R138.H1_H1 ;  /* 0x3000008aff8a7230 */ /* 0x000fe20000004100 */
[----:B------:R1:W-:Y:S01]  /*86c0*/  STS.128 [R211+0x3380], R192 ;  /* 0x003380c0d3007388 */ /* 0x0003e20000000c00 */
[----:B------:R-:W-:Y:S01]  /*86d0*/  F2FP.SATFINITE.E4M3.F32.PACK_AB_MERGE_C R204, R41, R40, R204 ;  /* 0x0000002829cc723e */ /* 0x000fe200048070cc */
[----:B------:R-:W-:Y:S01]  /*86e0*/  FFMA R46, R139, UR38, R46 ;  /* 0x000000268b2e7c23 */ /* 0x000fe2000800002e */
[C---:B------:R-:W-:Y:S01]  /*86f0*/  FMUL R47, R96.reuse, R47 ;  /* 0x0000002f602f7220 */ /* 0x040fe20000400000 */
[--C-:B------:R-:W-:Y:S02]  /*8700*/  HADD2.F32 R143, -RZ, R142.reuse.H0_H0 ;  /* 0x2000008eff8f7230 */ /* 0x100fe40000004100 */
        /* <DEDUP_REMOVED lines=19> */
[----:B------:R-:W-:Y:S02]  /*8840*/  HADD2.F32 R146, -RZ, R146.H1_H1 ;  /* 0x30000092ff927230 */ /* 0x000fe40000004100 */
[----:B------:R-:W-:Y:S01]  /*8850*/  FMUL R55, R96, R55 ;  /* 0x0000003760377220 */ /* 0x000fe20000400000 */
[--C-:B------:R-:W-:Y:S01]  /*8860*/  HADD2.F32 R151, -RZ, R150.reuse.H0_H0 ;  /* 0x20000096ff977230 */ /* 0x100fe20000004100 */
[----:B------:R-:W-:Y:S01]  /*8870*/  F2FP.SATFINITE.E4M3.F32.PACK_AB_MERGE_C R206, R49, R48, R206 ;  /* 0x0000003031ce723e */ /* 0x000fe200048070ce */
[----:B------:R-:W-:Y:S01]  /*8880*/  FFMA R54, R147, UR38, R54 ;  /* 0x0000002693367c23 */ /* 0x000fe20008000036 */
[----:B------:R-:W-:Y:S01]  /*8890*/  FFMA R55, R146, UR38, R55 ;  /* 0x0000002692377c23 */ /* 0x000fe20008000037 */
[----:B------:R-:W-:Y:S01]  /*88a0*/  FFMA R24, R149, UR38, R24 ;  /* 0x0000002695187c23 */ /* 0x000fe20008000018 */
[----:B------:R-:W-:Y:S01]  /*88b0*/  FFMA R25, R148, UR38, R25 ;  /* 0x0000002694197c23 */ /* 0x000fe20008000019 */
[----:B------:R-:W-:Y:S01]  /*88c0*/  F2FP.F16.E4M3.UNPACK_B R172, R174 ;  /* 0x000000aeffac723e */ /* 0x000fe200020006ff */
[C---:B------:R-:W-:Y:S01]  /*88d0*/  FMUL R26, R96.reuse, R26 ;  /* 0x0000001a601a7220 */ /* 0x040fe20000400000 */
[----:B------:R-:W-:Y:S01]  /*88e0*/  HADD2.F32 R150, -RZ, R150.H1_H1 ;  /* 0x30000096ff967230 */ /* 0x000fe20000004100 */
[----:B------:R-:W-:Y:S01]  /*88f0*/  F2FP.SATFINITE.E4M3.F32.PACK_AB_MERGE_C R54, R55, R54, RZ ;  /* 0x000000363736723e */ /* 0x000fe200048070ff */
[----:B------:R-:W-:Y:S01]  /*8900*/  FMUL R27, R96, R27 ;  /* 0x0000001b601b7220 */ /* 0x000fe20000400000 */
[----:B------:R-:W-:Y:S02]  /*8910*/  HADD2.F32 R155, -RZ, R154.H0_H0 ;  /* 0x2000009aff9b7230 */ /* 0x000fe40000004100 */
        /* <DEDUP_REMOVED lines=8> */
[----:B------:R-:W-:Y:S02]  /*89a0*/  HADD2.F32 R173, -RZ, R172.H0_H0 ;  /* 0x200000acffad7230 */ /* 0x000fe40000004100 */
[C---:B------:R-:W-:Y:S01]  /*89b0*/  FMUL R30, R96.reuse, R30 ;  /* 0x0000001e601e7220 */ /* 0x040fe20000400000 */
[----:B------:R-:W-:Y:S01]  /*89c0*/  HADD2.F32 R154, -RZ, R154.H1_H1 ;  /* 0x3000009aff9a7230 */ /* 0x000fe20000004100 */
[----:B------:R-:W-:Y:S01]  /*89d0*/  F2FP.SATFINITE.E4M3.F32.PACK_AB_MERGE_C R24, R25, R24, R26 ;  /* 0x000000181918723e */ /* 0x000fe2000480701a */
[----:B------:R-:W-:Y:S02]  /*89e0*/  HADD2.F32 R172, -RZ, R172.H1_H1 ;  /* 0x300000acffac7230 */ /* 0x000fe40000004100 */
        /* <DEDUP_REMOVED lines=14> */
[----:B------:R-:W-:Y:S02]  /*8ad0*/  HADD2.F32 R177, -RZ, R176.H0_H0 ;  /* 0x200000b0ffb17230 */ /* 0x000fe40000004100 */
[----:B------:R-:W-:Y:S01]  /*8ae0*/  FFMA R35, R158, UR38, R35 ;  /* 0x000000269e237c23 */ /* 0x000fe20008000023 */
[----:B------:R-:W-:Y:S01]  /*8af0*/  FFMA R36, R161, UR38, R36 ;  /* 0x00000026a1247c23 */ /* 0x000fe20008000024 */
[----:B------:R-:W-:Y:S01]  /*8b00*/  F2FP.SATFINITE.E4M3.F32.PACK_AB_MERGE_C R25, R29, R28, R30 ;  /* 0x0000001c1d19723e */ /* 0x000fe2000480701e */
[----:B------:R-:W-:Y:S01]  /*8b10*/  FFMA R37, R160, UR38, R37 ;  /* 0x00000026a0257c23 */ /* 0x000fe20008000025 */
[C---:B------:R-:W-:Y:S01]  /*8b20*/  FMUL R38, R96.reuse, R38 ;  /* 0x0000002660267220 */ /* 0x040fe20000400000 */
[----:B------:R-:W-:Y:S02]  /*8b30*/  HADD2.F32 R162, -RZ, R162.H1_H1 ;  /* 0x300000a2ffa27230 */ /* 0x000fe40000004100 */
[C---:B------:R-:W-:Y:S01]  /*8b40*/  FMUL R39, R96.reuse, R39 ;  /* 0x0000002760277220 */ /* 0x040fe20000400000 */
[--C-:B------:R-:W-:Y:S02]  /*8b50*/  HADD2.F32 R167, -RZ, R166.reuse.H0_H0 ;  /* 0x200000a6ffa77230 */ /* 0x100fe40000004100 */
[----:B------:R-:W-:Y:S01]  /*8b60*/  FFMA R38, R163, UR38, R38 ;  /* 0x00000026a3267c23 */ /* 0x000fe20008000026 */
[----:B------:R-:W-:Y:S02]  /*8b70*/  HADD2.F32 R166, -RZ, R166.H1_H1 ;  /* 0x300000a6ffa67230 */ /* 0x000fe40000004100 */
[----:B------:R-:W-:Y:S01]  /*8b80*/  FMUL R6, R96, R6 ;  /* 0x0000000660067220 */ /* 0x000fe20000400000 */
[----:B------:R-:W-:Y:S01]  /*8b90*/  FFMA R39, R162, UR38, R39 ;  /* 0x00000026a2277c23 */ /* 0x000fe20008000027 */
[----:B------:R-:W-:Y:S01]  /*8ba0*/  FFMA R4, R165, UR38, R4 ;  /* 0x00000026a5047c23 */ /* 0x000fe20008000004 */
[----:B------:R-:W-:Y:S01]  /*8bb0*/  FFMA R5, R164, UR38, R5 ;  /* 0x00000026a4057c23 */ /* 0x000fe20008000005 */
[--C-:B------:R-:W-:Y:S02]  /*8bc0*/  HADD2.F32 R171, -RZ, R170.reuse.H0_H0 ;  /* 0x200000aaffab7230 */ /* 0x100fe40000004100 */
[----:B------:R-:W-:Y:S01]  /*8bd0*/  FFMA R6, R167, UR38, R6 ;  /* 0x00000026a7067c23 */ /* 0x000fe20008000006 */
[----:B------:R-:W-:Y:S02]  /*8be0*/  HADD2.F32 R170, -RZ, R170.H1_H1 ;  /* 0x300000aaffaa7230 */ /* 0x000fe40000004100 */
[----:B------:R-:W-:Y:S01]  /*8bf0*/  FMUL R10, R96, R10 ;  /* 0x0000000a600a7220 */ /* 0x000fe20000400000 */
[----:B------:R-:W-:Y:S01]  /*8c00*/  FFMA R7, R166, UR38, R7 ;  /* 0x00000026a6077c23 */ /* 0x000fe20008000007 */
[----:B------:R-:W-:Y:S01]  /*8c10*/  FMUL R11, R96, R11 ;  /* 0x0000000b600b7220 */ /* 0x000fe20000400000 */
        /* <DEDUP_REMOVED lines=9> */
[----:B------:R-:W-:Y:S02]  /*8cb0*/  HADD2.F32 R176, -RZ, R176.H1_H1 ;  /* 0x300000b0ffb07230 */ /* 0x000fe40000004100 */
        /* <DEDUP_REMOVED lines=9> */
[----:B------:R-:W-:Y:S01]  /*8d50*/  FFMA R18, R179, UR38, R18 ;  /* 0x00000026b3127c23 */ /* 0x000fe20008000012 */
[----:B------:R-:W-:Y:S01]  /*8d60*/  FFMA R19, R178, UR38, R19 ;  /* 0x00000026b2137c23 */ /* 0x000fe20008000013 */
[----:B------:R-:W-:Y:S01]  /*8d70*/  F2FP.SATFINITE.E4M3.F32.PACK_AB_MERGE_C R6, R7, R6, RZ ;  /* 0x000000060706723e */ /* 0x000fe200048070ff */
[----:B------:R-:W-:Y:S01]  /*8d80*/  BSSY.RECONVERGENT B0, `(.L_x_145) ;  /* 0x0000036000007945 */ /* 0x000fe20003800200 */
[----:B------:R-:W-:Y:S02]  /*8d90*/  F2FP.SATFINITE.E4M3.F32.PACK_AB_MERGE_C R34, R35, R34, RZ ;  /* 0x000000222322723e */ /* 0x000fe400048070ff */
[----:B------:R-:W-:Y:S02]  /*8da0*/  F2FP.SATFINITE.E4M3.F32.PACK_AB_MERGE_C R27, R39, R38, RZ ;  /* 0x00000026271b723e */ /* 0x000fe400048070ff */
[----:B------:R-:W-:Y:S02]  /*8db0*/  F2FP.SATFINITE.E4M3.F32.PACK_AB_MERGE_C R10, R11, R10, RZ ;  /* 0x0000000a0b0a723e */ /* 0x000fe400048070ff */
[----:B------:R-:W-:Y:S02]  /*8dc0*/  F2FP.SATFINITE.E4M3.F32.PACK_AB_MERGE_C R14, R15, R14, RZ ;  /* 0x0000000e0f0e723e */ /* 0x000fe400048070ff */
[----:B------:R-:W-:Y:S02]  /*8dd0*/  F2FP.SATFINITE.E4M3.F32.PACK_AB_MERGE_C R18, R19, R18, RZ ;  /* 0x000000121312723e */ /* 0x000fe400048070ff */
[----:B------:R-:W-:Y:S02]  /*8de0*/  F2FP.SATFINITE.E4M3.F32.PACK_AB_MERGE_C R4, R5, R4, R6 ;  /* 0x000000040504723e */ /* 0x000fe40004807006 */
[----:B------:R-:W-:Y:S02]  /*8df0*/  F2FP.SATFINITE.E4M3.F32.PACK_AB_MERGE_C R26, R33, R32, R34 ;  /* 0x00000020211a723e */ /* 0x000fe40004807022 */
[----:B------:R-:W-:Y:S02]  /*8e00*/  F2FP.SATFINITE.E4M3.F32.PACK_AB_MERGE_C R27, R37, R36, R27 ;  /* 0x00000024251b723e */ /* 0x000fe4000480701b */
[----:B------:R-:W-:Y:S02]  /*8e10*/  F2FP.SATFINITE.E4M3.F32.PACK_AB_MERGE_C R5, R9, R8, R10 ;  /* 0x000000080905723e */ /* 0x000fe4000480700a */
[----:B------:R-:W-:Y:S01]  /*8e20*/  F2FP.SATFINITE.E4M3.F32.PACK_AB_MERGE_C R6, R13, R12, R14 ;  /* 0x0000000c0d06723e */ /* 0x000fe2000480700e */
[----:B------:R1:W-:Y:S01]  /*8e30*/  STS.128 [R211+0x4380], R24 ;  /* 0x00438018d3007388 */ /* 0x0003e20000000c00 */
[----:B------:R-:W-:Y:S02]  /*8e40*/  F2FP.SATFINITE.E4M3.F32.PACK_AB_MERGE_C R7, R17, R16, R18 ;  /* 0x000000101107723e */ /* 0x000fe40004807012 */
[----:B------:R-:W-:Y:S05]  /*8e50*/  IADD3 R99, PT, PT, R99, 0x1, RZ ;  /* 0x0000000163637810 */ /* 0x000fea0007ffe0ff */
[----:B------:R1:W-:Y:S01]  /*8e60*/  STS.128 [R211+0x4b80], R4 ;  /* 0x004b8004d3007388 */ /* 0x0003e20000000c00 */
[----:B------:R-:W-:Y:S01]  /*8e70*/  @!PT LDS RZ, [RZ] ;  /* 0x00000000fffff984 */ /* 0x000fe20000000800 */
[----:B------:R-:W-:Y:S01]  /*8e80*/  @!PT LDS RZ, [RZ] ;  /* 0x00000000fffff984 */ /* 0x000fe20000000800 */
[----:B------:R-:W-:Y:S01]  /*8e90*/  @!PT LDS RZ, [RZ] ;  /* 0x00000000fffff984 */ /* 0x000fe20000000800 */
[----:B------:R-:W-:Y:S01]  /*8ea0*/  @!PT LDS RZ, [RZ] ;  /* 0x00000000fffff984 */ /* 0x000fe20000000800 */
[----:B------:R2:W-:Y:S07]  /*8eb0*/  MEMBAR.ALL.CTA ;  /* 0x0000000000007992 */ /* 0x0005ee0000008000 */
[----:B--2---:R-:W2:Y:S02]  /*8ec0*/  FENCE.VIEW.ASYNC.S ;  /* 0x00000000000073c6 */ /* 0x004ea40000000000 */
[----:B--2---:R-:W-:Y:S06]  /*8ed0*/  BAR.SYNC.DEFER_BLOCKING 0x1, 0x80 ;  /* 0x0042000000007b1d */ /* 0x004fec0000010000 */
[----:B------:R-:W-:Y:S05]  /*8ee0*/  @P0 BRA `(.L_x_146) ;  /* 0x00000000007c0947 */ /* 0x000fea0003800000 */
[----:B------:R-:W-:Y:S01]  /*8ef0*/  R2UR UR13, R197 ;  /* 0x00000000c50d72ca */ /* 0x000fe200000e0000 */
[----:B------:R-:W-:Y:S01]  /*8f00*/  UIADD3 UR24, UP0, UPT, UR48, 0x680, URZ ;  /* 0x0000068030187890 */ /* 0x000fe2000ff1e0ff */
[----:B------:R-:W-:Y:S01]  /*8f10*/  R2UR UR14, R187 ;  /* 0x00000000bb0e72ca */ /* 0x000fe200000e0000 */
[----:B------:R-:W-:Y:S02]  /*8f20*/  UIADD3 UR12, UPT, UPT, UR39, 0x2b80, URZ ;  /* 0x00002b80270c7890 */ /* 0x000fe4000fffe0ff */
[----:B------:R-:W-:Y:S01]  /*8f30*/  UIADD3.X UR25, UPT, UPT, URZ, UR49, URZ, UP0, !UPT ;  /* 0x00000031ff197290 */ /* 0x000fe200087fe4ff */
[----:B------:R-:W-:Y:S01]  /*8f40*/  UMOV UR15, UR36 ;  /* 0x00000024000f7c82 */ /* 0x000fe20008000000 */
[----:B------:R-:W-:Y:S01]  /*8f50*/  UIADD3 UR8, UPT, UPT, UR39, 0x3380, URZ ;  /* 0x0000338027087890 */ /* 0x000fe2000fffe0ff */
[----:B------:R-:W-:Y:S01]  /*8f60*/  UMOV UR11, UR36 ;  /* 0x00000024000b7c82 */ /* 0x000fe20008000000 */
[----:B------:R-:W-:Y:S04]  /*8f70*/  UIADD3 UR4, UPT, UPT, UR39, 0x3b80, URZ ;  /* 0x00003b8027047890 */ /* 0x000fe8000fffe0ff */
[----:B------:R-:W-:Y:S02]  /*8f80*/  UIMAD UR13, UR13, 0x50, URZ ;  /* 0x000000500d0d78a4 */ /* 0x000fe4000f8e02ff */
[----:B------:R-:W-:Y:S02]  /*8f90*/  USHF.L.U32 UR14, UR14, 0x7, URZ ;  /* 0x000000070e0e7899 */ /* 0x000fe400080006ff */
[----:B------:R-:W-:Y:S02]  /*8fa0*/  UIADD3 UR9, UPT, UPT, UR13, 0x10, URZ ;  /* 0x000000100d097890 */ /* 0x000fe4000fffe0ff */
[----:B------:R-:W-:Y:S01]  /*8fb0*/  UIADD3 UR5, UPT, UPT, UR13, 0x20, URZ ;  /* 0x000000200d057890 */ /* 0x000fe2000fffe0ff */
[----:B------:R-:W-:Y:S02]  /*8fc0*/  UMOV UR7, UR36 ;  /* 0x0000002400077c82 */ /* 0x000fe40008000000 */
[----:B------:R-:W-:Y:S01]  /*8fd0*/  UMOV UR10, UR14 ;  /* 0x0000000e000a7c82 */ /* 0x000fe20008000000 */
[----:B------:R-:W-:Y:S01]  /*8fe0*/  UMOV UR6, UR14 ;  /* 0x0000000e00067c82 */ /* 0x000fe20008000000 */
[----:B------:R2:W-:Y:S01]  /*8ff0*/  UTMASTG.3D [UR12], [UR24] ;  /* 0x0000000c180073b5 */ /* 0x0005e20008010000 */
[----:B------:R-:W-:Y:S02]  /*9000*/  UIADD3 UR20, UPT, UPT, UR39, 0x4380, URZ ;  /* 0x0000438027147890 */ /* 0x000fe4000fffe0ff */
[----:B------:R-:W-:Y:S01]  /*9010*/  UIADD3 UR21, UPT, UPT, UR13, 0x30, URZ ;  /* 0x000000300d157890 */ /* 0x000fe2000fffe0ff */
[----:B------:R-:W-:Y:S01]  /*9020*/  UMOV UR23, UR36 ;  /* 0x0000002400177c82 */ /* 0x000fe20008000000 */
[----:B------:R-:W-:Y:S01]  /*9030*/  UMOV UR22, UR14 ;  /* 0x0000000e00167c82 */ /* 0x000fe20008000000 */
[----:B------:R-:W-:Y:S01]  /*9040*/  UIADD3 UR16, UPT, UPT, UR39, 0x4b80, URZ ;  /* 0x00004b8027107890 */ /* 0x000fe2000fffe0ff */
[----:B------:R2:W-:Y:S01]  /*9050*/  UTMASTG.3D [UR8], [UR24] ;  /* 0x00000008180073b5 */ /* 0x0005e20008010000 */
[----:B------:R-:W-:Y:S01]  /*9060*/  UIADD3 UR17, UPT, UPT, UR13, 0x40, URZ ;  /* 0x000000400d117890 */ /* 0x000fe2000fffe0ff */
[----:B------:R-:W-:Y:S01]  /*9070*/  UMOV UR19, UR36 ;  /* 0x0000002400137c82 */ /* 0x000fe20008000000 */
[----:B------:R-:W-:Y:S01]  /*9080*/  UMOV UR18, UR14 ;  /* 0x0000000e00127c82 */ /* 0x000fe20008000000 */
[----:B------:R2:W-:Y:S01]  /*9090*/  UTMASTG.3D [UR4], [UR24] ;  /* 0x00000004180073b5 */ /* 0x0005e20008010000 */
[----:B------:R2:W-:Y:S05]  /*90a0*/  UTMASTG.3D [UR20], [UR24] ;  /* 0x00000014180073b5 */ /* 0x0005ea0008010000 */
[----:B------:R2:W-:Y:S01]  /*90b0*/  UTMASTG.3D [UR16], [UR24] ;  /* 0x00000010180073b5 */ /* 0x0005e20008010000 */
[----:B------:R0:W-:Y:S01]  /*90c0*/  UTMACMDFLUSH ;  /* 0x00000000000079b7 */ /* 0x0001e20000000000 */
[----:B--2---:R-:W-:Y:S04]  /*90d0*/  DEPBAR.LE SB0, 0x0 ;  /* 0x000080000000791a */ /* 0x004fe80000000000 */
.L_x_146:
[----:B------:R-:W-:Y:S05]  /*90e0*/  BSYNC.RECONVERGENT B0 ;  /* 0x0000000000007941 */ /* 0x000fea0003800200 */
.L_x_145:
[----:B------:R-:W-:Y:S01]  /*90f0*/  BAR.SYNC.DEFER_BLOCKING 0x1, 0x80 ;  /* 0x0042000000007b1d */ /* 0x000fe20000010000 */
[----:B------:R-:W-:Y:S01]  /*9100*/  ISETP.NE.AND P2, PT, R213, RZ, PT ;  /* 0x000000ffd500720c */ /* 0x000fe20003f45270 */
[----:B------:R-:W-:Y:S01]  /*9110*/  IMAD.IADD R197, R95, 0x1, R186 ;  /* 0x000000015fc57824 */ /* 0x000fe200078e02ba */
[----:B------:R-:W-:Y:S01]  /*9120*/  ISETP.NE.AND P0, PT, R214, 0x2, PT ;  /* 0x00000002d600780c */ /* 0x000fe20003f05270 */
[----:B------:R-:W-:Y:S01]  /*9130*/  IMAD.IADD R187, R97, 0x1, R196 ;  /* 0x0000000161bb7824 */ /* 0x000fe200078e02c4 */
[----:B------:R-:W-:Y:S02]  /*9140*/  ISETP.NE.AND P1, PT, R99, 0x4, PT ;  /* 0x000000046300780c */ /* 0x000fe40003f25270 */
[----:B------:R-:W-:Y:S02]  /*9150*/  SEL R0, RZ, 0x1, P0 ;  /* 0x00000001ff007807 */ /* 0x000fe40000000000 */
[----:B------:R-:W-:Y:S02]  /*9160*/  SEL R3, RZ, 0x1, P1 ;  /* 0x00000001ff037807 */ /* 0x000fe40000800000 */
[----:B------:R-:W-:Y:S02]  /*9170*/  LOP3.LUT R209, R209, R0, RZ, 0x3c, !PT ;  /* 0x00000000d1d17212 */ /* 0x000fe400078e3cff */
[----:B------:R-:W-:Y:S02]  /*9180*/  LOP3.LUT R210, R210, R3, RZ, 0x3c, !PT ;  /* 0x00000003d2d27212 */ /* 0x000fe400078e3cff */
[----:B------:R-:W-:Y:S02]  /*9190*/  @P2 R2UR UR36, R203 ;  /* 0x00000000cb2422ca */ /* 0x000fe400000e0000 */
[----:B------:R-:W-:Y:S02]  /*91a0*/  SEL R214, R214, RZ, P0 ;  /* 0x000000ffd6d67207 */ /* 0x000fe40000000000 */
[----:B------:R-:W-:Y:S01]  /*91b0*/  SEL R99, R99, RZ, P1 ;  /* 0x000000ff63637207 */ /* 0x000fe20000800000 */
[----:B------:R-:W-:Y:S10]  /*91c0*/  @P2 BRA `(.L_x_147) ;  /* 0xffffffd400282947 */ /* 0x000ff4000383ffff */
[----:B------:R-:W-:Y:S05]  /*91d0*/  EXIT ;  /* 0x000000000000794d */ /* 0x000fea0003800000 */
.L_x_25:
[----:B--2---:R2:W4:Y:S02]  /*91e0*/  SYNCS.PHASECHK.TRANS64.TRYWAIT P0, [R3+URZ+0x300], R2 ;  /* 0x00030002030075a7 */ /* 0x00452400080011ff */
[----:B----4-:R-:W-:Y:S05]  /*91f0*/  @!P0 NANOSLEEP.SYNCS 0x989680 ;  /* 0x009896800000895d */ /* 0x010fea0003900000 */
[----:B------:R-:W4:Y:S02]  /*9200*/  @!P0 SYNCS.PHASECHK.TRANS64 P0, [R3+URZ+0x300], R2 ;  /* 0x00030002030085a7 */ /* 0x000f2400080010ff */
[----:B----4-:R-:W-:Y:S05]  /*9210*/  @!P0 BRA `(.L_x_25) ;  /* 0xfffffffc00f08947 */ /* 0x010fea000383ffff */
[----:B------:R-:W-:Y:S05]  /*9220*/  BRA `(.L_x_148) ;  /* 0xffffff8800807947 */ /* 0x000fea000383ffff */
.L_x_28:
[----:B-1----:R-:W-:Y:S07]  /*9230*/  MOV R2, UR33 ;  /* 0x0000002100027c02 */ /* 0x002fee0008000f00 */
.L_x_149:
[----:B-1----:R1:W2:Y:S02]  /*9240*/  SYNCS.PHASECHK.TRANS64.TRYWAIT P0, [R2+URZ+0x138], R5 ;  /* 0x00013805020075a7 */ /* 0x0022a400080011ff */
[----:B--2---:R-:W-:Y:S05]  /*9250*/  @!P0 NANOSLEEP.SYNCS 0x989680 ;  /* 0x009896800000895d */ /* 0x004fea0003900000 */
[----:B------:R-:W2:Y:S02]  /*9260*/  @!P0 SYNCS.PHASECHK.TRANS64 P0, [R2+URZ+0x138], R5 ;  /* 0x00013805020085a7 */ /* 0x000ea400080010ff */
[----:B--2---:R-:W-:Y:S05]  /*9270*/  @!P0 BRA `(.L_x_149) ;  /* 0xfffffffc00f08947 */ /* 0x004fea000383ffff */
[----:B------:R-:W-:Y:S05]  /*9280*/  BRA `(.L_x_27) ;  /* 0xffffff8800e87947 */ /* 0x000fea000383ffff */
.L_x_35:
[----:B-1----:R-:W-:Y:S07]  /*9290*/  MOV R2, UR17 ;  /* 0x0000001100027c02 */ /* 0x002fee0008000f00 */
.L_x_150:
[----:B-1----:R1:W2:Y:S02]  /*92a0*/  SYNCS.PHASECHK.TRANS64.TRYWAIT P0, [R2+URZ+0x138], R5 ;  /* 0x00013805020075a7 */ /* 0x0022a400080011ff */
[----:B--2---:R-:W-:Y:S05]  /*92b0*/  @!P0 NANOSLEEP.SYNCS 0x989680 ;  /* 0x009896800000895d */ /* 0x004fea0003900000 */
[----:B------:R-:W2:Y:S02]  /*92c0*/  @!P0 SYNCS.PHASECHK.TRANS64 P0, [R2+URZ+0x138], R5 ;  /* 0x00013805020085a7 */ /* 0x000ea400080010ff */
[----:B--2---:R-:W-:Y:S05]  /*92d0*/  @!P0 BRA `(.L_x_150) ;  /* 0xfffffffc00f08947 */ /* 0x004fea000383ffff */
[----:B------:R-:W-:Y:S05]  /*92e0*/  BRA `(.L_x_34) ;  /* 0xffffff8c00a47947 */ /* 0x000fea000383ffff */
.L_x_40:
[----:B-1----:R1:W2:Y:S02]  /*92f0*/  SYNCS.PHASECHK.TRANS64.TRYWAIT P0, [R2+URZ+0x290], R3 ;  /* 0x00029003020075a7 */ /* 0x0022a400080011ff */
[----:B--2---:R-:W-:Y:S05]  /*9300*/  @!P0 NANOSLEEP.SYNCS 0x989680 ;  /* 0x009896800000895d */ /* 0x004fea0003900000 */
[----:B------:R-:W2:Y:S02]  /*9310*/  @!P0 SYNCS.PHASECHK.TRANS64 P0, [R2+URZ+0x290], R3 ;  /* 0x00029003020085a7 */ /* 0x000ea400080010ff */
[----:B--2---:R-:W-:Y:S05]  /*9320*/  @!P0 BRA `(.L_x_40) ;  /* 0xfffffffc00f08947 */ /* 0x004fea000383ffff */
[----:B------:R-:W-:Y:S05]  /*9330*/  BRA `(.L_x_151) ;  /* 0xffffff9000487947 */ /* 0x000fea000383ffff */
.L_x_44:
[----:B---3--:R-:W-:-:S07]  /*9340*/  MOV R0, UR5 ;  /* 0x0000000500007c02 */ /* 0x008fce0008000f00 */
.L_x_152:
[----:B-1----:R1:W2:Y:S02]  /*9350*/  SYNCS.PHASECHK.TRANS64.TRYWAIT P0, [R0+URZ], R3 ;  /* 0x00000003000075a7 */ /* 0x0022a400080011ff */
[----:B--2---:R-:W-:Y:S05]  /*9360*/  @!P0 NANOSLEEP.SYNCS 0x989680 ;  /* 0x009896800000895d */ /* 0x004fea0003900000 */
[----:B------:R-:W2:Y:S02]  /*9370*/  @!P0 SYNCS.PHASECHK.TRANS64 P0, [R0+URZ], R3 ;  /* 0x00000003000085a7 */ /* 0x000ea400080010ff */
[----:B--2---:R-:W-:Y:S05]  /*9380*/  @!P0 BRA `(.L_x_152) ;  /* 0xfffffffc00f08947 */ /* 0x004fea000383ffff */
[----:B------:R-:W-:Y:S05]  /*9390*/  BRA `(.L_x_153) ;  /* 0xffffff9400b87947 */ /* 0x000fea000383ffff */
.L_x_45:
[----:B---3--:R-:W-:-:S07]  /*93a0*/  MOV R0, UR5 ;  /* 0x0000000500007c02 */ /* 0x008fce0008000f00 */
.L_x_154:
[----:B-1----:R1:W2:Y:S02]  /*93b0*/  SYNCS.PHASECHK.TRANS64.TRYWAIT P0, [R0+URZ], R3 ;  /* 0x00000003000075a7 */ /* 0x0022a400080011ff */
[----:B--2---:R-:W-:Y:S05]  /*93c0*/  @!P0 NANOSLEEP.SYNCS 0x989680 ;  /* 0x009896800000895d */ /* 0x004fea0003900000 */
[----:B------:R-:W2:Y:S02]  /*93d0*/  @!P0 SYNCS.PHASECHK.TRANS64 P0, [R0+URZ], R3 ;  /* 0x00000003000085a7 */ /* 0x000ea400080010ff */
[----:B--2---:R-:W-:Y:S05]  /*93e0*/  @!P0 BRA `(.L_x_154) ;  /* 0xfffffffc00f08947 */ /* 0x004fea000383ffff */
[----:B------:R-:W-:Y:S05]  /*93f0*/  BRA `(.L_x_155) ;  /* 0xffffff9400c47947 */ /* 0x000fea000383ffff */
.L_x_46:
[----:B---3--:R-:W-:-:S07]  /*9400*/  MOV R0, UR5 ;  /* 0x0000000500007c02 */ /* 0x008fce0008000f00 */
.L_x_156:
[----:B-1----:R1:W2:Y:S02]  /*9410*/  SYNCS.PHASECHK.TRANS64.TRYWAIT P0, [R0+URZ], R3 ;  /* 0x00000003000075a7 */ /* 0x0022a400080011ff */
[----:B--2---:R-:W-:Y:S05]  /*9420*/  @!P0 NANOSLEEP.SYNCS 0x989680 ;  /* 0x009896800000895d */ /* 0x004fea0003900000 */
[----:B------:R-:W2:Y:S02]  /*9430*/  @!P0 SYNCS.PHASECHK.TRANS64 P0, [R0+URZ], R3 ;  /* 0x00000003000085a7 */ /* 0x000ea400080010ff */
[----:B--2---:R-:W-:Y:S05]  /*9440*/  @!P0 BRA `(.L_x_156) ;  /* 0xfffffffc00f08947 */ /* 0x004fea000383ffff */
[----:B------:R-:W-:Y:S05]  /*9450*/  BRA `(.L_x_157) ;  /* 0xffffff9400d07947 */ /* 0x000fea000383ffff */
.L_x_47:
[----:B---3--:R-:W-:-:S07]  /*9460*/  MOV R0, UR5 ;  /* 0x0000000500007c02 */ /* 0x008fce0008000f00 */
.L_x_158:
[----:B-1----:R1:W2:Y:S02]  /*9470*/  SYNCS.PHASECHK.TRANS64.TRYWAIT P0, [R0+URZ], R3 ;  /* 0x00000003000075a7 */ /* 0x0022a400080011ff */
[----:B--2---:R-:W-:Y:S05]  /*9480*/  @!P0 NANOSLEEP.SYNCS 0x989680 ;  /* 0x009896800000895d */ /* 0x004fea0003900000 */
[----:B------:R-:W2:Y:S02]  /*9490*/  @!P0 SYNCS.PHASECHK.TRANS64 P0, [R0+URZ], R3 ;  /* 0x00000003000085a7 */ /* 0x000ea400080010ff */
[----:B--2---:R-:W-:Y:S05]  /*94a0*/  @!P0 BRA `(.L_x_158) ;  /* 0xfffffffc00f08947 */ /* 0x004fea000383ffff */
[----:B------:R-:W-:Y:S05]  /*94b0*/  BRA `(.L_x_159) ;  /* 0xffffff9400dc7947 */ /* 0x000fea000383ffff */
.L_x_48:
[----:B---3--:R-:W-:-:S07]  /*94c0*/  MOV R0, UR5 ;  /* 0x0000000500007c02 */ /* 0x008fce0008000f00 */
.L_x_160:
[----:B-1----:R1:W2:Y:S02]  /*94d0*/  SYNCS.PHASECHK.TRANS64.TRYWAIT P0, [R0+URZ], R3 ;  /* 0x00000003000075a7 */ /* 0x0022a400080011ff */
[----:B--2---:R-:W-:Y:S05]  /*94e0*/  @!P0 NANOSLEEP.SYNCS 0x989680 ;  /* 0x009896800000895d */ /* 0x004fea0003900000 */
[----:B------:R-:W2:Y:S02]  /*94f0*/  @!P0 SYNCS.PHASECHK.TRANS64 P0, [R0+URZ], R3 ;  /* 0x00000003000085a7 */ /* 0x000ea400080010ff */
[----:B--2---:R-:W-:Y:S05]  /*9500*/  @!P0 BRA `(.L_x_160) ;  /* 0xfffffffc00f08947 */ /* 0x004fea000383ffff */
[----:B------:R-:W-:Y:S05]  /*9510*/  BRA `(.L_x_161) ;  /* 0xffffff9400e87947 */ /* 0x000fea000383ffff */
.L_x_49:
[----:B---3--:R-:W-:-:S07]  /*9520*/  MOV R0, UR5 ;  /* 0x0000000500007c02 */ /* 0x008fce0008000f00 */
.L_x_162:
[----:B-1----:R1:W2:Y:S02]  /*9530*/  SYNCS.PHASECHK.TRANS64.TRYWAIT P0, [R0+URZ], R3 ;  /* 0x00000003000075a7 */ /* 0x0022a400080011ff */
[----:B--2---:R-:W-:Y:S05]  /*9540*/  @!P0 NANOSLEEP.SYNCS 0x989680 ;  /* 0x009896800000895d */ /* 0x004fea0003900000 */
[----:B------:R-:W2:Y:S02]  /*9550*/  @!P0 SYNCS.PHASECHK.TRANS64 P0, [R0+URZ], R3 ;  /* 0x00000003000085a7 */ /* 0x000ea400080010ff */
[----:B--2---:R-:W-:Y:S05]  /*9560*/  @!P0 BRA `(.L_x_162) ;  /* 0xfffffffc00f08947 */ /* 0x004fea000383ffff */
[----:B------:R-:W-:Y:S05]  /*9570*/  BRA `(.L_x_163) ;  /* 0xffffff9400f47947 */ /* 0x000fea000383ffff */
.L_x_50:
[----:B---3--:R-:W-:-:S07]  /*9580*/  MOV R0, UR5 ;  /* 0x0000000500007c02 */ /* 0x008fce0008000f00 */
.L_x_164:
[----:B-1----:R1:W2:Y:S02]  /*9590*/  SYNCS.PHASECHK.TRANS64.TRYWAIT P0, [R0+URZ], R3 ;  /* 0x00000003000075a7 */ /* 0x0022a400080011ff */
[----:B--2---:R-:W-:Y:S05]  /*95a0*/  @!P0 NANOSLEEP.SYNCS 0x989680 ;  /* 0x009896800000895d */ /* 0x004fea0003900000 */
[----:B------:R-:W2:Y:S02]  /*95b0*/  @!P0 SYNCS.PHASECHK.TRANS64 P0, [R0+URZ], R3 ;  /* 0x00000003000085a7 */ /* 0x000ea400080010ff */
[----:B--2---:R-:W-:Y:S05]  /*95c0*/  @!P0 BRA `(.L_x_164) ;  /* 0xfffffffc00f08947 */ /* 0x004fea000383ffff */
[----:B------:R-:W-:Y:S05]  /*95d0*/  BRA `(.L_x_165) ;  /* 0xffffff9800007947 */ /* 0x000fea000383ffff */
.L_x_51:
[----:B---3--:R-:W-:-:S07]  /*95e0*/  MOV R0, UR5 ;  /* 0x0000000500007c02 */ /* 0x008fce0008000f00 */
.L_x_166:
[----:B-1----:R1:W2:Y:S02]  /*95f0*/  SYNCS.PHASECHK.TRANS64.TRYWAIT P0, [R0+URZ], R3 ;  /* 0x00000003000075a7 */ /* 0x0022a400080011ff */
[----:B--2---:R-:W-:Y:S05]  /*9600*/  @!P0 NANOSLEEP.SYNCS 0x989680 ;  /* 0x009896800000895d */ /* 0x004fea0003900000 */
[----:B------:R-:W2:Y:S02]  /*9610*/  @!P0 SYNCS.PHASECHK.TRANS64 P0, [R0+URZ], R3 ;  /* 0x00000003000085a7 */ /* 0x000ea400080010ff */
[----:B--2---:R-:W-:Y:S05]  /*9620*/  @!P0 BRA `(.L_x_166) ;  /* 0xfffffffc00f08947 */ /* 0x004fea000383ffff */
[----:B------:R-:W-:Y:S05]  /*9630*/  BRA `(.L_x_167) ;  /* 0xffffff98000c7947 */ /* 0x000fea000383ffff */
.L_x_52:
[----:B---3--:R-:W-:-:S07]  /*9640*/  MOV R0, UR5 ;  /* 0x0000000500007c02 */ /* 0x008fce0008000f00 */
.L_x_168:
[----:B-1----:R1:W2:Y:S02]  /*9650*/  SYNCS.PHASECHK.TRANS64.TRYWAIT P0, [R0+URZ], R3 ;  /* 0x00000003000075a7 */ /* 0x0022a400080011ff */
[----:B--2---:R-:W-:Y:S05]  /*9660*/  @!P0 NANOSLEEP.SYNCS 0x989680 ;  /* 0x009896800000895d */ /* 0x004fea0003900000 */
[----:B------:R-:W2:Y:S02]  /*9670*/  @!P0 SYNCS.PHASECHK.TRANS64 P0, [R0+URZ], R3 ;  /* 0x00000003000085a7 */ /* 0x000ea400080010ff */
[----:B--2---:R-:W-:Y:S05]  /*9680*/  @!P0 BRA `(.L_x_168) ;  /* 0xfffffffc00f08947 */ /* 0x004fea000383ffff */
[----:B------:R-:W-:Y:S05]  /*9690*/  BRA `(.L_x_169) ;  /* 0xffffff9800187947 */ /* 0x000fea000383ffff */
.L_x_53:
[----:B---3--:R-:W-:-:S07]  /*96a0*/  MOV R0, UR5 ;  /* 0x0000000500007c02 */ /* 0x008fce0008000f00 */
.L_x_170:
[----:B-1----:R1:W2:Y:S02]  /*96b0*/  SYNCS.PHASECHK.TRANS64.TRYWAIT P0, [R0+URZ], R3 ;  /* 0x00000003000075a7 */ /* 0x0022a400080011ff */
[----:B--2---:R-:W-:Y:S05]  /*96c0*/  @!P0 NANOSLEEP.SYNCS 0x989680 ;  /* 0x009896800000895d */ /* 0x004fea0003900000 */
[----:B------:R-:W2:Y:S02]  /*96d0*/  @!P0 SYNCS.PHASECHK.TRANS64 P0, [R0+URZ], R3 ;  /* 0x00000003000085a7 */ /* 0x000ea400080010ff */
[----:B--2---:R-:W-:Y:S05]  /*96e0*/  @!P0 BRA `(.L_x_170) ;  /* 0xfffffffc00f08947 */ /* 0x004fea000383ffff */
[----:B------:R-:W-:Y:S05]  /*96f0*/  BRA `(.L_x_171) ;  /* 0xffffff9800247947 */ /* 0x000fea000383ffff */
.L_x_54:
[----:B---3--:R-:W-:-:S07]  /*9700*/  MOV R0, UR5 ;  /* 0x0000000500007c02 */ /* 0x008fce0008000f00 */
.L_x_172:
[----:B-1----:R1:W2:Y:S02]  /*9710*/  SYNCS.PHASECHK.TRANS64.TRYWAIT P0, [R0+URZ], R3 ;  /* 0x00000003000075a7 */ /* 0x0022a400080011ff */
[----:B--2---:R-:W-:Y:S05]  /*9720*/  @!P0 NANOSLEEP.SYNCS 0x989680 ;  /* 0x009896800000895d */ /* 0x004fea0003900000 */
[----:B------:R-:W2:Y:S02]  /*9730*/  @!P0 SYNCS.PHASECHK.TRANS64 P0, [R0+URZ], R3 ;  /* 0x00000003000085a7 */ /* 0x000ea400080010ff */
[----:B--2---:R-:W-:Y:S05]  /*9740*/  @!P0 BRA `(.L_x_172) ;  /* 0xfffffffc00f08947 */ /* 0x004fea000383ffff */
[----:B------:R-:W-:Y:S05]  /*9750*/  BRA `(.L_x_173) ;  /* 0xffffff9800307947 */ /* 0x000fea000383ffff */
.L_x_55:
[----:B---3--:R-:W-:-:S07]  /*9760*/  MOV R0, UR5 ;  /* 0x0000000500007c02 */ /* 0x008fce0008000f00 */
.L_x_174:
[----:B-1----:R1:W2:Y:S02]  /*9770*/  SYNCS.PHASECHK.TRANS64.TRYWAIT P0, [R0+URZ], R3 ;  /* 0x00000003000075a7 */ /* 0x0022a400080011ff */
[----:B--2---:R-:W-:Y:S05]  /*9780*/  @!P0 NANOSLEEP.SYNCS 0x989680 ;  /* 0x009896800000895d */ /* 0x004fea0003900000 */
[----:B------:R-:W2:Y:S02]  /*9790*/  @!P0 SYNCS.PHASECHK.TRANS64 P0, [R0+URZ], R3 ;  /* 0x00000003000085a7 */ /* 0x000ea400080010ff */
[----:B--2---:R-:W-:Y:S05]  /*97a0*/  @!P0 BRA `(.L_x_174) ;  /* 0xfffffffc00f08947 */ /* 0x004fea000383ffff */
[----:B------:R-:W-:Y:S05]  /*97b0*/  BRA `(.L_x_175) ;  /* 0xffffff98003c7947 */ /* 0x000fea000383ffff */
.L_x_56:
[----:B---3--:R-:W-:-:S07]  /*97c0*/  MOV R0, UR5 ;  /* 0x0000000500007c02 */ /* 0x008fce0008000f00 */
.L_x_176:
[----:B-1----:R1:W2:Y:S02]  /*97d0*/  SYNCS.PHASECHK.TRANS64.TRYWAIT P0, [R0+URZ], R3 ;  /* 0x00000003000075a7 */ /* 0x0022a400080011ff */
[----:B--2---:R-:W-:Y:S05]  /*97e0*/  @!P0 NANOSLEEP.SYNCS 0x989680 ;  /* 0x009896800000895d */ /* 0x004fea0003900000 */
[----:B------:R-:W2:Y:S02]  /*97f0*/  @!P0 SYNCS.PHASECHK.TRANS64 P0, [R0+URZ], R3 ;  /* 0x00000003000085a7 */ /* 0x000ea400080010ff */
[----:B--2---:R-:W-:Y:S05]  /*9800*/  @!P0 BRA `(.L_x_176) ;  /* 0xfffffffc00f08947 */ /* 0x004fea000383ffff */
[----:B------:R-:W-:Y:S05]  /*9810*/  BRA `(.L_x_177) ;  /* 0xffffff9800487947 */ /* 0x000fea000383ffff */
.L_x_57:
[----:B---3--:R-:W-:-:S07]  /*9820*/  MOV R0, UR5 ;  /* 0x0000000500007c02 */ /* 0x008fce0008000f00 */
.L_x_178:
[----:B-1----:R1:W2:Y:S02]  /*9830*/  SYNCS.PHASECHK.TRANS64.TRYWAIT P0, [R0+URZ], R3 ;  /* 0x00000003000075a7 */ /* 0x0022a400080011ff */
[----:B--2---:R-:W-:Y:S05]  /*9840*/  @!P0 NANOSLEEP.SYNCS 0x989680 ;  /* 0x009896800000895d */ /* 0x004fea0003900000 */
[----:B------:R-:W2:Y:S02]  /*9850*/  @!P0 SYNCS.PHASECHK.TRANS64 P0, [R0+URZ], R3 ;  /* 0x00000003000085a7 */ /* 0x000ea400080010ff */
[----:B--2---:R-:W-:Y:S05]  /*9860*/  @!P0 BRA `(.L_x_178) ;  /* 0xfffffffc00f08947 */ /* 0x004fea000383ffff */
[----:B------:R-:W-:Y:S05]  /*9870*/  BRA `(.L_x_179) ;  /* 0xffffff9800547947 */ /* 0x000fea000383ffff */
.L_x_58:
[----:B---3--:R-:W-:-:S07]  /*9880*/  MOV R0, UR5 ;  /* 0x0000000500007c02 */ /* 0x008fce0008000f00 */
.L_x_180:
[----:B-1----:R1:W2:Y:S02]  /*9890*/  SYNCS.PHASECHK.TRANS64.TRYWAIT P0, [R0+URZ], R3 ;  /* 0x00000003000075a7 */ /* 0x0022a400080011ff */
[----:B--2---:R-:W-:Y:S05]  /*98a0*/  @!P0 NANOSLEEP.SYNCS 0x989680 ;  /* 0x009896800000895d */ /* 0x004fea0003900000 */
[----:B------:R-:W2:Y:S02]  /*98b0*/  @!P0 SYNCS.PHASECHK.TRANS64 P0, [R0+URZ], R3 ;  /* 0x00000003000085a7 */ /* 0x000ea400080010ff */
[----:B--2---:R-:W-:Y:S05]  /*98c0*/  @!P0 BRA `(.L_x_180) ;  /* 0xfffffffc00f08947 */ /* 0x004fea000383ffff */
[----:B------:R-:W-:Y:S05]  /*98d0*/  BRA `(.L_x_181) ;  /* 0xffffff9800607947 */ /* 0x000fea000383ffff */
.L_x_59:
[----:B---3--:R-:W-:-:S07]  /*98e0*/  MOV R0, UR5 ;  /* 0x0000000500007c02 */ /* 0x008fce0008000f00 */
.L_x_182:
[----:B-1----:R1:W2:Y:S02]  /*98f0*/  SYNCS.PHASECHK.TRANS64.TRYWAIT P0, [R0+URZ], R3 ;  /* 0x00000003000075a7 */ /* 0x0022a400080011ff */
[----:B--2---:R-:W-:Y:S05]  /*9900*/  @!P0 NANOSLEEP.SYNCS 0x989680 ;  /* 0x009896800000895d */ /* 0x004fea0003900000 */
[----:B------:R-:W2:Y:S02]  /*9910*/  @!P0 SYNCS.PHASECHK.TRANS64 P0, [R0+URZ], R3 ;  /* 0x00000003000085a7 */ /* 0x000ea400080010ff */
[----:B--2---:R-:W-:Y:S05]  /*9920*/  @!P0 BRA `(.L_x_182) ;  /* 0xfffffffc00f08947 */ /* 0x004fea000383ffff */
[----:B------:R-:W-:Y:S05]  /*9930*/  BRA `(.L_x_183) ;  /* 0xffffff98006c7947 */ /* 0x000fea000383ffff */
.L_x_60:
[----:B---3--:R-:W-:-:S07]  /*9940*/  MOV R0, UR5 ;  /* 0x0000000500007c02 */ /* 0x008fce0008000f00 */
.L_x_184:
[----:B-1----:R1:W2:Y:S02]  /*9950*/  SYNCS.PHASECHK.TRANS64.TRYWAIT P0, [R0+URZ], R3 ;  /* 0x00000003000075a7 */ /* 0x0022a400080011ff */
[----:B--2---:R-:W-:Y:S05]  /*9960*/  @!P0 NANOSLEEP.SYNCS 0x989680 ;  /* 0x009896800000895d */ /* 0x004fea0003900000 */
[----:B------:R-:W2:Y:S02]  /*9970*/  @!P0 SYNCS.PHASECHK.TRANS64 P0, [R0+URZ], R3 ;  /* 0x00000003000085a7 */ /* 0x000ea400080010ff */
[----:B--2---:R-:W-:Y:S05]  /*9980*/  @!P0 BRA `(.L_x_184) ;  /* 0xfffffffc00f08947 */ /* 0x004fea000383ffff */
[----:B------:R-:W-:Y:S05]  /*9990*/  BRA `(.L_x_185) ;  /* 0xffffff9800787947 */ /* 0x000fea000383ffff */
.L_x_61:
[----:B---3--:R-:W-:-:S07]  /*99a0*/  MOV R0, UR5 ;  /* 0x0000000500007c02 */ /* 0x008fce0008000f00 */
.L_x_186:
[----:B-1----:R1:W2:Y:S02]  /*99b0*/  SYNCS.PHASECHK.TRANS64.TRYWAIT P0, [R0+URZ], R3 ;  /* 0x00000003000075a7 */ /* 0x0022a400080011ff */
[----:B--2---:R-:W-:Y:S05]  /*99c0*/  @!P0 NANOSLEEP.SYNCS 0x989680 ;  /* 0x009896800000895d */ /* 0x004fea0003900000 */
[----:B------:R-:W2:Y:S02]  /*99d0*/  @!P0 SYNCS.PHASECHK.TRANS64 P0, [R0+URZ], R3 ;  /* 0x00000003000085a7 */ /* 0x000ea400080010ff */
[----:B--2---:R-:W-:Y:S05]  /*99e0*/  @!P0 BRA `(.L_x_186) ;  /* 0xfffffffc00f08947 */ /* 0x004fea000383ffff */
[----:B------:R-:W-:Y:S05]  /*99f0*/  BRA `(.L_x_187) ;  /* 0xffffff9800847947 */ /* 0x000fea000383ffff */
.L_x_62:
[----:B---3--:R-:W-:-:S07]  /*9a00*/  MOV R0, UR5 ;  /* 0x0000000500007c02 */ /* 0x008fce0008000f00 */
.L_x_188:
[----:B-1----:R1:W2:Y:S02]  /*9a10*/  SYNCS.PHASECHK.TRANS64.TRYWAIT P0, [R0+URZ], R3 ;  /* 0x00000003000075a7 */ /* 0x0022a400080011ff */
[----:B--2---:R-:W-:Y:S05]  /*9a20*/  @!P0 NANOSLEEP.SYNCS 0x989680 ;  /* 0x009896800000895d */ /* 0x004fea0003900000 */
[----:B------:R-:W2:Y:S02]  /*9a30*/  @!P0 SYNCS.PHASECHK.TRANS64 P0, [R0+URZ], R3 ;  /* 0x00000003000085a7 */ /* 0x000ea400080010ff */
[----:B--2---:R-:W-:Y:S05]  /*9a40*/  @!P0 BRA `(.L_x_188) ;  /* 0xfffffffc00f08947 */ /* 0x004fea000383ffff */
[----:B------:R-:W-:Y:S05]  /*9a50*/  BRA `(.L_x_189) ;  /* 0xffffff9800907947 */ /* 0x000fea000383ffff */
.L_x_63:
[----:B---3--:R-:W-:-:S07]  /*9a60*/  MOV R0, UR5 ;  /* 0x0000000500007c02 */ /* 0x008fce0008000f00 */
.L_x_190:
[----:B-1----:R1:W2:Y:S02]  /*9a70*/  SYNCS.PHASECHK.TRANS64.TRYWAIT P0, [R0+URZ], R3 ;  /* 0x00000003000075a7 */ /* 0x0022a400080011ff */
[----:B--2---:R-:W-:Y:S05]  /*9a80*/  @!P0 NANOSLEEP.SYNCS 0x989680 ;  /* 0x009896800000895d */ /* 0x004fea0003900000 */
[----:B------:R-:W2:Y:S02]  /*9a90*/  @!P0 SYNCS.PHASECHK.TRANS64 P0, [R0+URZ], R3 ;  /* 0x00000003000085a7 */ /* 0x000ea400080010ff */
[----:B--2---:R-:W-:Y:S05]  /*9aa0*/  @!P0 BRA `(.L_x_190) ;  /* 0xfffffffc00f08947 */ /* 0x004fea000383ffff */
[----:B------:R-:W-:Y:S05]  /*9ab0*/  BRA `(.L_x_191) ;  /* 0xffffff98009c7947 */ /* 0x000fea000383ffff */
.L_x_64:
[----:B---3--:R-:W-:-:S07]  /*9ac0*/  MOV R0, UR5 ;  /* 0x0000000500007c02 */ /* 0x008fce0008000f00 */
.L_x_192:
[----:B-1----:R1:W2:Y:S02]  /*9ad0*/  SYNCS.PHASECHK.TRANS64.TRYWAIT P0, [R0+URZ], R3 ;  /* 0x00000003000075a7 */ /* 0x0022a400080011ff */
[----:B--2---:R-:W-:Y:S05]  /*9ae0*/  @!P0 NANOSLEEP.SYNCS 0x989680 ;  /* 0x009896800000895d */ /* 0x004fea0003900000 */
[----:B------:R-:W2:Y:S02]  /*9af0*/  @!P0 SYNCS.PHASECHK.TRANS64 P0, [R0+URZ], R3 ;  /* 0x00000003000085a7 */ /* 0x000ea400080010ff */
[----:B--2---:R-:W-:Y:S05]  /*9b00*/  @!P0 BRA `(.L_x_192) ;  /* 0xfffffffc00f08947 */ /* 0x004fea000383ffff */
[----:B------:R-:W-:Y:S05]  /*9b10*/  BRA `(.L_x_193) ;  /* 0xffffff9800a87947 */ /* 0x000fea000383ffff */
.L_x_65:
[----:B---3--:R-:W-:-:S07]  /*9b20*/  MOV R0, UR5 ;  /* 0x0000000500007c02 */ /* 0x008fce0008000f00 */
.L_x_194:
[----:B-1----:R1:W2:Y:S02]  /*9b30*/  SYNCS.PHASECHK.TRANS64.TRYWAIT P0, [R0+URZ], R3 ;  /* 0x00000003000075a7 */ /* 0x0022a400080011ff */
[----:B--2---:R-:W-:Y:S05]  /*9b40*/  @!P0 NANOSLEEP.SYNCS 0x989680 ;  /* 0x009896800000895d */ /* 0x004fea0003900000 */
[----:B------:R-:W2:Y:S02]  /*9b50*/  @!P0 SYNCS.PHASECHK.TRANS64 P0, [R0+URZ], R3 ;  /* 0x00000003000085a7 */ /* 0x000ea400080010ff */
[----:B--2---:R-:W-:Y:S05]  /*9b60*/  @!P0 BRA `(.L_x_194) ;  /* 0xfffffffc00f08947 */ /* 0x004fea000383ffff */
[----:B------:R-:W-:Y:S05]  /*9b70*/  BRA `(.L_x_195) ;  /* 0xffffff9800b47947 */ /* 0x000fea000383ffff */
.L_x_66:
[----:B---3--:R-:W-:-:S07]  /*9b80*/  MOV R0, UR5 ;  /* 0x0000000500007c02 */ /* 0x008fce0008000f00 */
.L_x_196:
[----:B-1----:R1:W2:Y:S02]  /*9b90*/  SYNCS.PHASECHK.TRANS64.TRYWAIT P0, [R0+URZ], R3 ;  /* 0x00000003000075a7 */ /* 0x0022a400080011ff */
[----:B--2---:R-:W-:Y:S05]  /*9ba0*/  @!P0 NANOSLEEP.SYNCS 0x989680 ;  /* 0x009896800000895d */ /* 0x004fea0003900000 */
[----:B------:R-:W2:Y:S02]  /*9bb0*/  @!P0 SYNCS.PHASECHK.TRANS64 P0, [R0+URZ], R3 ;  /* 0x00000003000085a7 */ /* 0x000ea400080010ff */
[----:B--2---:R-:W-:Y:S05]  /*9bc0*/  @!P0 BRA `(.L_x_196) ;  /* 0xfffffffc00f08947 */ /* 0x004fea000383ffff */
[----:B------:R-:W-:Y:S05]  /*9bd0*/  BRA `(.L_x_197) ;  /* 0xffffff9800c07947 */ /* 0x000fea000383ffff */
.L_x_67:
[----:B---3--:R-:W-:-:S07]  /*9be0*/  MOV R0, UR5 ;  /* 0x0000000500007c02 */ /* 0x008fce0008000f00 */
.L_x_198:
[----:B-1----:R1:W2:Y:S02]  /*9bf0*/  SYNCS.PHASECHK.TRANS64.TRYWAIT P0, [R0+URZ], R3 ;  /* 0x00000003000075a7 */ /* 0x0022a400080011ff */
[----:B--2---:R-:W-:Y:S05]  /*9c00*/  @!P0 NANOSLEEP.SYNCS 0x989680 ;  /* 0x009896800000895d */ /* 0x004fea0003900000 */
[----:B------:R-:W2:Y:S02]  /*9c10*/  @!P0 SYNCS.PHASECHK.TRANS64 P0, [R0+URZ], R3 ;  /* 0x00000003000085a7 */ /* 0x000ea400080010ff */
[----:B--2---:R-:W-:Y:S05]  /*9c20*/  @!P0 BRA `(.L_x_198) ;  /* 0xfffffffc00f08947 */ /* 0x004fea000383ffff */
[----:B------:R-:W-:Y:S05]  /*9c30*/  BRA `(.L_x_199) ;  /* 0xffffff9800cc7947 */ /* 0x000fea000383ffff */
.L_x_68:
[----:B---3--:R-:W-:-:S07]  /*9c40*/  MOV R0, UR5 ;  /* 0x0000000500007c02 */ /* 0x008fce0008000f00 */
.L_x_200:
[----:B-1----:R1:W2:Y:S02]  /*9c50*/  SYNCS.PHASECHK.TRANS64.TRYWAIT P0, [R0+URZ], R3 ;  /* 0x00000003000075a7 */ /* 0x0022a400080011ff */
[----:B--2---:R-:W-:Y:S05]  /*9c60*/  @!P0 NANOSLEEP.SYNCS 0x989680 ;  /* 0x009896800000895d */ /* 0x004fea0003900000 */
[----:B------:R-:W2:Y:S02]  /*9c70*/  @!P0 SYNCS.PHASECHK.TRANS64 P0, [R0+URZ], R3 ;  /* 0x00000003000085a7 */ /* 0x000ea400080010ff */
[----:B--2---:R-:W-:Y:S05]  /*9c80*/  @!P0 BRA `(.L_x_200) ;  /* 0xfffffffc00f08947 */ /* 0x004fea000383ffff */
[----:B------:R-:W-:Y:S05]  /*9c90*/  BRA `(.L_x_201) ;  /* 0xffffff9800d87947 */ /* 0x000fea000383ffff */
.L_x_69:
[----:B---3--:R-:W-:-:S07]  /*9ca0*/  MOV R0, UR5 ;  /* 0x0000000500007c02 */ /* 0x008fce0008000f00 */
.L_x_202:
[----:B-1----:R1:W2:Y:S02]  /*9cb0*/  SYNCS.PHASECHK.TRANS64.TRYWAIT P0, [R0+URZ], R3 ;  /* 0x00000003000075a7 */ /* 0x0022a400080011ff */
[----:B--2---:R-:W-:Y:S05]  /*9cc0*/  @!P0 NANOSLEEP.SYNCS 0x989680 ;  /* 0x009896800000895d */ /* 0x004fea0003900000 */
[----:B------:R-:W2:Y:S02]  /*9cd0*/  @!P0 SYNCS.PHASECHK.TRANS64 P0, [R0+URZ], R3 ;  /* 0x00000003000085a7 */ /* 0x000ea400080010ff */
[----:B--2---:R-:W-:Y:S05]  /*9ce0*/  @!P0 BRA `(.L_x_202) ;  /* 0xfffffffc00f08947 */ /* 0x004fea000383ffff */
[----:B------:R-:W-:Y:S05]  /*9cf0*/  BRA `(.L_x_203) ;  /* 0xffffff9800e47947 */ /* 0x000fea000383ffff */
.L_x_70:
[----:B---3--:R-:W-:-:S07]  /*9d00*/  MOV R0, UR5 ;  /* 0x0000000500007c02 */ /* 0x008fce0008000f00 */
.L_x_204:
[----:B-1----:R1:W2:Y:S02]  /*9d10*/  SYNCS.PHASECHK.TRANS64.TRYWAIT P0, [R0+URZ], R3 ;  /* 0x00000003000075a7 */ /* 0x0022a400080011ff */
[----:B--2---:R-:W-:Y:S05]  /*9d20*/  @!P0 NANOSLEEP.SYNCS 0x989680 ;  /* 0x009896800000895d */ /* 0x004fea0003900000 */
[----:B------:R-:W2:Y:S02]  /*9d30*/  @!P0 SYNCS.PHASECHK.TRANS64 P0, [R0+URZ], R3 ;  /* 0x00000003000085a7 */ /* 0x000ea400080010ff */
[----:B--2---:R-:W-:Y:S05]  /*9d40*/  @!P0 BRA `(.L_x_204) ;  /* 0xfffffffc00f08947 */ /* 0x004fea000383ffff */
[----:B------:R-:W-:Y:S05]  /*9d50*/  BRA `(.L_x_205) ;  /* 0xffffff9800f07947 */ /* 0x000fea000383ffff */
.L_x_71:
[----:B---3--:R-:W-:-:S07]  /*9d60*/  MOV R0, UR5 ;  /* 0x0000000500007c02 */ /* 0x008fce0008000f00 */
.L_x_206:
[----:B-1----:R1:W2:Y:S02]  /*9d70*/  SYNCS.PHASECHK.TRANS64.TRYWAIT P0, [R0+URZ], R3 ;  /* 0x00000003000075a7 */ /* 0x0022a400080011ff */
[----:B--2---:R-:W-:Y:S05]  /*9d80*/  @!P0 NANOSLEEP.SYNCS 0x989680 ;  /* 0x009896800000895d */ /* 0x004fea0003900000 */
[----:B------:R-:W2:Y:S02]  /*9d90*/  @!P0 SYNCS.PHASECHK.TRANS64 P0, [R0+URZ], R3 ;  /* 0x00000003000085a7 */ /* 0x000ea400080010ff */
[----:B--2---:R-:W-:Y:S05]  /*9da0*/  @!P0 BRA `(.L_x_206) ;  /* 0xfffffffc00f08947 */ /* 0x004fea000383ffff */
[----:B------:R-:W-:Y:S05]  /*9db0*/  BRA `(.L_x_207) ;  /* 0xffffff9800fc7947 */ /* 0x000fea000383ffff */
.L_x_72:
[----:B---3--:R-:W-:-:S07]  /*9dc0*/  MOV R0, UR5 ;  /* 0x0000000500007c02 */ /* 0x008fce0008000f00 */
.L_x_208:
[----:B-1----:R1:W2:Y:S02]  /*9dd0*/  SYNCS.PHASECHK.TRANS64.TRYWAIT P0, [R0+URZ], R3 ;  /* 0x00000003000075a7 */ /* 0x0022a400080011ff */
[----:B--2---:R-:W-:Y:S05]  /*9de0*/  @!P0 NANOSLEEP.SYNCS 0x989680 ;  /* 0x009896800000895d */ /* 0x004fea0003900000 */
[----:B------:R-:W2:Y:S02]  /*9df0*/  @!P0 SYNCS.PHASECHK.TRANS64 P0, [R0+URZ], R3 ;  /* 0x00000003000085a7 */ /* 0x000ea400080010ff */
[----:B--2---:R-:W-:Y:S05]  /*9e00*/  @!P0 BRA `(.L_x_208) ;  /* 0xfffffffc00f08947 */ /* 0x004fea000383ffff */
[----:B------:R-:W-:Y:S05]  /*9e10*/  BRA `(.L_x_209) ;  /* 0xffffff9c00087947 */ /* 0x000fea000383ffff */
.L_x_73:
[----:B---3--:R-:W-:-:S07]  /*9e20*/  MOV R0, UR5 ;  /* 0x0000000500007c02 */ /* 0x008fce0008000f00 */
.L_x_210:
[----:B-1----:R1:W2:Y:S02]  /*9e30*/  SYNCS.PHASECHK.TRANS64.TRYWAIT P0, [R0+URZ], R3 ;  /* 0x00000003000075a7 */ /* 0x0022a400080011ff */
[----:B--2---:R-:W-:Y:S05]  /*9e40*/  @!P0 NANOSLEEP.SYNCS 0x989680 ;  /* 0x009896800000895d */ /* 0x004fea0003900000 */
[----:B------:R-:W2:Y:S02]  /*9e50*/  @!P0 SYNCS.PHASECHK.TRANS64 P0, [R0+URZ], R3 ;  /* 0x00000003000085a7 */ /* 0x000ea400080010ff */
[----:B--2---:R-:W-:Y:S05]  /*9e60*/  @!P0 BRA `(.L_x_210) ;  /* 0xfffffffc00f08947 */ /* 0x004fea000383ffff */
[----:B------:R-:W-:Y:S05]  /*9e70*/  BRA `(.L_x_211) ;  /* 0xffffff9c00147947 */ /* 0x000fea000383ffff */
.L_x_74:
[----:B---3--:R-:W-:-:S07]  /*9e80*/  MOV R0, UR5 ;  /* 0x0000000500007c02 */ /* 0x008fce0008000f00 */
.L_x_212:
[----:B-1----:R1:W2:Y:S02]  /*9e90*/  SYNCS.PHASECHK.TRANS64.TRYWAIT P0, [R0+URZ], R3 ;  /* 0x00000003000075a7 */ /* 0x0022a400080011ff */
[----:B--2---:R-:W-:Y:S05]  /*9ea0*/  @!P0 NANOSLEEP.SYNCS 0x989680 ;  /* 0x009896800000895d */ /* 0x004fea0003900000 */
[----:B------:R-:W2:Y:S02]  /*9eb0*/  @!P0 SYNCS.PHASECHK.TRANS64 P0, [R0+URZ], R3 ;  /* 0x00000003000085a7 */ /* 0x000ea400080010ff */
[----:B--2---:R-:W-:Y:S05]  /*9ec0*/  @!P0 BRA `(.L_x_212) ;  /* 0xfffffffc00f08947 */ /* 0x004fea000383ffff */
[----:B------:R-:W-:Y:S05]  /*9ed0*/  BRA `(.L_x_213) ;  /* 0xffffff9c00207947 */ /* 0x000fea000383ffff */
.L_x_75:
[----:B---3--:R-:W-:-:S07]  /*9ee0*/  MOV R0, UR5 ;  /* 0x0000000500007c02 */ /* 0x008fce0008000f00 */
.L_x_214:
[----:B-1----:R1:W2:Y:S02]  /*9ef0*/  SYNCS.PHASECHK.TRANS64.TRYWAIT P0, [R0+URZ], R3 ;  /* 0x00000003000075a7 */ /* 0x0022a400080011ff */
[----:B--2---:R-:W-:Y:S05]  /*9f00*/  @!P0 NANOSLEEP.SYNCS 0x989680 ;  /* 0x009896800000895d */ /* 0x004fea0003900000 */
[----:B------:R-:W2:Y:S02]  /*9f10*/  @!P0 SYNCS.PHASECHK.TRANS64 P0, [R0+URZ], R3 ;  /* 0x00000003000085a7 */ /* 0x000ea400080010ff */
[----:B--2---:R-:W-:Y:S05]  /*9f20*/  @!P0 BRA `(.L_x_214) ;  /* 0xfffffffc00f08947 */ /* 0x004fea000383ffff */
[----:B------:R-:W-:Y:S05]  /*9f30*/  BRA `(.L_x_215) ;  /* 0xffffff9c002c7947 */ /* 0x000fea000383ffff */
.L_x_76:
[----:B---3--:R-:W-:-:S07]  /*9f40*/  MOV R0, UR5 ;  /* 0x0000000500007c02 */ /* 0x008fce0008000f00 */
.L_x_216:
[----:B-1----:R1:W2:Y:S02]  /*9f50*/  SYNCS.PHASECHK.TRANS64.TRYWAIT P0, [R0+URZ], R3 ;  /* 0x00000003000075a7 */ /* 0x0022a400080011ff */
[----:B--2---:R-:W-:Y:S05]  /*9f60*/  @!P0 NANOSLEEP.SYNCS 0x989680 ;  /* 0x009896800000895d */ /* 0x004fea0003900000 */
[----:B------:R-:W2:Y:S02]  /*9f70*/  @!P0 SYNCS.PHASECHK.TRANS64 P0, [R0+URZ], R3 ;  /* 0x00000003000085a7 */ /* 0x000ea400080010ff */
[----:B--2---:R-:W-:Y:S05]  /*9f80*/  @!P0 BRA `(.L_x_216) ;  /* 0xfffffffc00f08947 */ /* 0x004fea000383ffff */
[----:B------:R-:W-:Y:S05]  /*9f90*/  BRA `(.L_x_217) ;  /* 0xffffff9c00387947 */ /* 0x000fea000383ffff */
.L_x_77:
[----:B---3--:R-:W-:-:S07]  /*9fa0*/  MOV R0, UR5 ;  /* 0x0000000500007c02 */ /* 0x008fce0008000f00 */
.L_x_218:
[----:B-1----:R1:W2:Y:S02]  /*9fb0*/  SYNCS.PHASECHK.TRANS64.TRYWAIT P0, [R0+URZ], R3 ;  /* 0x00000003000075a7 */ /* 0x0022a400080011ff */
[----:B--2---:R-:W-:Y:S05]  /*9fc0*/  @!P0 NANOSLEEP.SYNCS 0x989680 ;  /* 0x009896800000895d */ /* 0x004fea0003900000 */
[----:B------:R-:W2:Y:S02]  /*9fd0*/  @!P0 SYNCS.PHASECHK.TRANS64 P0, [R0+URZ], R3 ;  /* 0x00000003000085a7 */ /* 0x000ea400080010ff */
[----:B--2---:R-:W-:Y:S05]  /*9fe0*/  @!P0 BRA `(.L_x_218) ;  /* 0xfffffffc00f08947 */ /* 0x004fea000383ffff */
[----:B------:R-:W-:Y:S05]  /*9ff0*/  BRA `(.L_x_219) ;  /* 0xffffff9c00447947 */ /* 0x000fea000383ffff */
.L_x_78:
[----:B---3--:R-:W-:-:S07]  /*a000*/  MOV R0, UR5 ;  /* 0x0000000500007c02 */ /* 0x008fce0008000f00 */
.L_x_220:
[----:B-1----:R1:W2:Y:S02]  /*a010*/  SYNCS.PHASECHK.TRANS64.TRYWAIT P0, [R0+URZ], R3 ;  /* 0x00000003000075a7 */ /* 0x0022a400080011ff */
[----:B--2---:R-:W-:Y:S05]  /*a020*/  @!P0 NANOSLEEP.SYNCS 0x989680 ;  /* 0x009896800000895d */ /* 0x004fea0003900000 */
[----:B------:R-:W2:Y:S02]  /*a030*/  @!P0 SYNCS.PHASECHK.TRANS64 P0, [R0+URZ], R3 ;  /* 0x00000003000085a7 */ /* 0x000ea400080010ff */
[----:B--2---:R-:W-:Y:S05]  /*a040*/  @!P0 BRA `(.L_x_220) ;  /* 0xfffffffc00f08947 */ /* 0x004fea000383ffff */
[----:B------:R-:W-:Y:S05]  /*a050*/  BRA `(.L_x_221) ;  /* 0xffffff9c00507947 */ /* 0x000fea000383ffff */
.L_x_79:
[----:B---3--:R-:W-:-:S07]  /*a060*/  MOV R0, UR5 ;  /* 0x0000000500007c02 */ /* 0x008fce0008000f00 */
.L_x_222:
[----:B-1----:R1:W2:Y:S02]  /*a070*/  SYNCS.PHASECHK.TRANS64.TRYWAIT P0, [R0+URZ], R3 ;  /* 0x00000003000075a7 */ /* 0x0022a400080011ff */
[----:B--2---:R-:W-:Y:S05]  /*a080*/  @!P0 NANOSLEEP.SYNCS 0x989680 ;  /* 0x009896800000895d */ /* 0x004fea0003900000 */
[----:B------:R-:W2:Y:S02]  /*a090*/  @!P0 SYNCS.PHASECHK.TRANS64 P0, [R0+URZ], R3 ;  /* 0x00000003000085a7 */ /* 0x000ea400080010ff */
[----:B--2---:R-:W-:Y:S05]  /*a0a0*/  @!P0 BRA `(.L_x_222) ;  /* 0xfffffffc00f08947 */ /* 0x004fea000383ffff */
[----:B------:R-:W-:Y:S05]  /*a0b0*/  BRA `(.L_x_223) ;  /* 0xffffff9c005c7947 */ /* 0x000fea000383ffff */
.L_x_80:
[----:B---3--:R-:W-:-:S07]  /*a0c0*/  MOV R0, UR5 ;  /* 0x0000000500007c02 */ /* 0x008fce0008000f00 */
.L_x_224:
[----:B-1----:R1:W2:Y:S02]  /*a0d0*/  SYNCS.PHASECHK.TRANS64.TRYWAIT P0, [R0+URZ], R3 ;  /* 0x00000003000075a7 */ /* 0x0022a400080011ff */
[----:B--2---:R-:W-:Y:S05]  /*a0e0*/  @!P0 NANOSLEEP.SYNCS 0x989680 ;  /* 0x009896800000895d */ /* 0x004fea0003900000 */
[----:B------:R-:W2:Y:S02]  /*a0f0*/  @!P0 SYNCS.PHASECHK.TRANS64 P0, [R0+URZ], R3 ;  /* 0x00000003000085a7 */ /* 0x000ea400080010ff */
[----:B--2---:R-:W-:Y:S05]  /*a100*/  @!P0 BRA `(.L_x_224) ;  /* 0xfffffffc00f08947 */ /* 0x004fea000383ffff */
[----:B------:R-:W-:Y:S05]  /*a110*/  BRA `(.L_x_225) ;  /* 0xffffff9c00687947 */ /* 0x000fea000383ffff */
.L_x_81:
[----:B---3--:R-:W-:-:S07]  /*a120*/  MOV R0, UR5 ;  /* 0x0000000500007c02 */ /* 0x008fce0008000f00 */
.L_x_226:
[----:B-1----:R1:W2:Y:S02]  /*a130*/  SYNCS.PHASECHK.TRANS64.TRYWAIT P0, [R0+URZ], R3 ;  /* 0x00000003000075a7 */ /* 0x0022a400080011ff */
[----:B--2---:R-:W-:Y:S05]  /*a140*/  @!P0 NANOSLEEP.SYNCS 0x989680 ;  /* 0x009896800000895d */ /* 0x004fea0003900000 */
[----:B------:R-:W2:Y:S02]  /*a150*/  @!P0 SYNCS.PHASECHK.TRANS64 P0, [R0+URZ], R3 ;  /* 0x00000003000085a7 */ /* 0x000ea400080010ff */
[----:B--2---:R-:W-:Y:S05]  /*a160*/  @!P0 BRA `(.L_x_226) ;  /* 0xfffffffc00f08947 */ /* 0x004fea000383ffff */
[----:B------:R-:W-:Y:S05]  /*a170*/  BRA `(.L_x_227) ;  /* 0xffffff9c00747947 */ /* 0x000fea000383ffff */
.L_x_84:
[----:B-1----:R1:W2:Y:S02]  /*a180*/  SYNCS.PHASECHK.TRANS64.TRYWAIT P0, [R0+URZ+0x2f0], R9 ;  /* 0x0002f009000075a7 */ /* 0x0022a400080011ff */
[----:B--2---:R-:W-:Y:S05]  /*a190*/  @!P0 NANOSLEEP.SYNCS 0x989680 ;  /* 0x009896800000895d */ /* 0x004fea0003900000 */
[----:B------:R-:W2:Y:S02]  /*a1a0*/  @!P0 SYNCS.PHASECHK.TRANS64 P0, [R0+URZ+0x2f0], R9 ;  /* 0x0002f009000085a7 */ /* 0x000ea400080010ff */
[----:B--2---:R-:W-:Y:S05]  /*a1b0*/  @!P0 BRA `(.L_x_84) ;  /* 0xfffffffc00f08947 */ /* 0x004fea000383ffff */
[----:B------:R-:W-:Y:S05]  /*a1c0*/  BRA `(.L_x_228) ;  /* 0xffffff9c00d47947 */ /* 0x000fea000383ffff */
.L_x_85:
[----:B------:R-:W-:-:S07]  /*a1d0*/  MOV R0, UR5 ;  /* 0x0000000500007c02 */ /* 0x000fce0008000f00 */
.L_x_229:
[----:B-1----:R1:W2:Y:S02]  /*a1e0*/  SYNCS.PHASECHK.TRANS64.TRYWAIT P0, [R0+URZ+0x2a0], R11 ;  /* 0x0002a00b000075a7 */ /* 0x0022a400080011ff */
[----:B--2---:R-:W-:Y:S05]  /*a1f0*/  @!P0 NANOSLEEP.SYNCS 0x989680 ;  /* 0x009896800000895d */ /* 0x004fea0003900000 */
[----:B------:R-:W2:Y:S02]  /*a200*/  @!P0 SYNCS.PHASECHK.TRANS64 P0, [R0+URZ+0x2a0], R11 ;  /* 0x0002a00b000085a7 */ /* 0x000ea400080010ff */
[----:B--2---:R-:W-:Y:S05]  /*a210*/  @!P0 BRA `(.L_x_229) ;  /* 0xfffffffc00f08947 */ /* 0x004fea000383ffff */
[----:B------:R-:W-:Y:S05]  /*a220*/  BRA `(.L_x_230) ;  /* 0xffffff9c00e47947 */ /* 0x000fea000383ffff */
.L_x_86:
[----:B-1----:R1:W2:Y:S02]  /*a230*/  SYNCS.PHASECHK.TRANS64.TRYWAIT P1, [R0+URZ+0x290], R9 ;  /* 0x00029009000075a7 */ /* 0x0022a400080211ff */
[----:B--2---:R-:W-:Y:S05]  /*a240*/  @!P1 NANOSLEEP.SYNCS 0x989680 ;  /* 0x009896800000995d */ /* 0x004fea0003900000 */
[----:B------:R-:W2:Y:S02]  /*a250*/  @!P1 SYNCS.PHASECHK.TRANS64 P1, [R0+URZ+0x290], R9 ;  /* 0x00029009000095a7 */ /* 0x000ea400080210ff */
[----:B--2---:R-:W-:Y:S05]  /*a260*/  @!P1 BRA `(.L_x_86) ;  /* 0xfffffffc00f09947 */ /* 0x004fea000383ffff */
[----:B------:R-:W-:Y:S05]  /*a270*/  BRA `(.L_x_231) ;  /* 0xffffffa000147947 */ /* 0x000fea000383ffff */
.L_x_89:
[----:B------:R-:W-:-:S07]  /*a280*/  MOV R0, UR5 ;  /* 0x0000000500007c02 */ /* 0x000fce0008000f00 */
.L_x_232:
[----:B-1----:R1:W2:Y:S02]  /*a290*/  SYNCS.PHASECHK.TRANS64.TRYWAIT P0, [R0+URZ+0x2a0], R3 ;  /* 0x0002a003000075a7 */ /* 0x0022a400080011ff */
[----:B--2---:R-:W-:Y:S05]  /*a2a0*/  @!P0 NANOSLEEP.SYNCS 0x989680 ;  /* 0x009896800000895d */ /* 0x004fea0003900000 */
[----:B------:R-:W2:Y:S02]  /*a2b0*/  @!P0 SYNCS.PHASECHK.TRANS64 P0, [R0+URZ+0x2a0], R3 ;  /* 0x0002a003000085a7 */ /* 0x000ea400080010ff */
[----:B--2---:R-:W-:Y:S05]  /*a2c0*/  @!P0 BRA `(.L_x_232) ;  /* 0xfffffffc00f08947 */ /* 0x004fea000383ffff */
[----:B------:R-:W-:Y:S05]  /*a2d0*/  BRA `(.L_x_88) ;  /* 0xffffffa000687947 */ /* 0x000fea000383ffff */
.L_x_98:
[----:B-1----:R-:W-:-:S04]  /*a2e0*/  MOV R5, UR4 ;  /* 0x0000000400057c02 */ /* 0x002fc80008000f00 */
[----:B------:R1:W2:Y:S03]  /*a2f0*/  SYNCS.PHASECHK.TRANS64.TRYWAIT P0, [R5+URZ+0x8], R6 ;  /* 0x00000806050075a7 */ /* 0x0002a600080011ff */
[----:B--2---:R-:W-:Y:S05]  /*a300*/  @!P0 NANOSLEEP.SYNCS 0x989680 ;  /* 0x009896800000895d */ /* 0x004fea0003900000 */
[----:B------:R-:W2:Y:S02]  /*a310*/  @!P0 SYNCS.PHASECHK.TRANS64 P0, [R5+URZ+0x8], R6 ;  /* 0x00000806050085a7 */ /* 0x000ea400080010ff */
[----:B--2---:R-:W-:Y:S05]  /*a320*/  @!P0 BRA `(.L_x_98) ;  /* 0xfffffffc00ec8947 */ /* 0x004fea000383ffff */
[----:B------:R-:W-:Y:S05]  /*a330*/  BRA `(.L_x_97) ;  /* 0xffffffa4001c7947 */ /* 0x000fea000383ffff */
.L_x_100:
[----:B------:R-:W-:Y:S01]  /*a340*/  BSSY B0, `(.L_x_233) ;  /* 0x0000006000007945 */ /* 0x000fe20003800000 */
[----:B------:R-:W-:-:S07]  /*a350*/  MOV R15, 0xffffffff ;  /* 0xffffffff000f7802 */ /* 0x000fce0000000f00 */
[----:B-1---5:R-:W-:Y:S05]  /*a360*/  WARPSYNC.COLLECTIVE R15, `(.L_x_234) ;  /* 0x000000000f0c7348 */ /* 0x022fea0003c00000 */
[----:B------:R-:W-:Y:S02]  /*a370*/  ELECT P6, UR79, PT ;  /* 0x00000000004f782f */ /* 0x000fe400038c0000 */
[----:B------:R-:W-:Y:S01]  /*a380*/  MOV R14, UR79 ;  /* 0x0000004f000e7c02 */ /* 0x000fe20008000f00 */
[----:B-1---5:R-:W-:Y:S10]  /*a390*/  ENDCOLLECTIVE ;  /* 0x000000000000791b */ /* 0x022ff40003800000 */
.L_x_234:
[----:B------:R-:W-:Y:S05]  /*a3a0*/  BSYNC B0 ;  /* 0x0000000000007941 */ /* 0x000fea0003800000 */
.L_x_233:
[----:B------:R-:W-:Y:S05]  /*a3b0*/  BRA `(.L_x_235) ;  /* 0xffffffa4004c7947 */ /* 0x000fea000383ffff */
.L_x_102:
[----:B-1----:R-:W-:-:S04]  /*a3c0*/  MOV R2, UR4 ;  /* 0x0000000400027c02 */ /* 0x002fc80008000f00 */
[----:B------:R1:W2:Y:S03]  /*a3d0*/  SYNCS.PHASECHK.TRANS64.TRYWAIT P0, [R2+URZ+0x8], R3 ;  /* 0x00000803020075a7 */ /* 0x0002a600080011ff */
[----:B--2---:R-:W-:Y:S05]  /*a3e0*/  @!P0 NANOSLEEP.SYNCS 0x989680 ;  /* 0x009896800000895d */ /* 0x004fea0003900000 */
[----:B------:R-:W2:Y:S02]  /*a3f0*/  @!P0 SYNCS.PHASECHK.TRANS64 P0, [R2+URZ+0x8], R3 ;  /* 0x00000803020085a7 */ /* 0x000ea400080010ff */
[----:B--2---:R-:W-:Y:S05]  /*a400*/  @!P0 BRA `(.L_x_102) ;  /* 0xfffffffc00ec8947 */ /* 0x004fea000383ffff */
[----:B------:R-:W-:Y:S05]  /*a410*/  BRA `(.L_x_101) ;  /* 0xffffffa400507947 */ /* 0x000fea000383ffff */
.L_x_103:
[----:B-1----:R1:W2:Y:S02]  /*a420*/  SYNCS.PHASECHK.TRANS64.TRYWAIT P0, [R0+URZ+0x290], R5 ;  /* 0x00029005000075a7 */ /* 0x0022a400080011ff */
[----:B--2---:R-:W-:Y:S05]  /*a430*/  @!P0 NANOSLEEP.SYNCS 0x989680 ;  /* 0x009896800000895d */ /* 0x004fea0003900000 */
[----:B------:R-:W2:Y:S02]  /*a440*/  @!P0 SYNCS.PHASECHK.TRANS64 P0, [R0+URZ+0x290], R5 ;  /* 0x00029005000085a7 */ /* 0x000ea400080010ff */
[----:B--2---:R-:W-:Y:S05]  /*a450*/  @!P0 BRA `(.L_x_103) ;  /* 0xfffffffc00f08947 */ /* 0x004fea000383ffff */
[----:B------:R-:W-:Y:S05]  /*a460*/  BRA `(.L_x_236) ;  /* 0xffffffa800247947 */ /* 0x000fea000383ffff */
.L_x_105:
[----:B------:R-:W-:-:S07]  /*a470*/  MOV R0, UR19 ;  /* 0x0000001300007c02 */ /* 0x000fce0008000f00 */
.L_x_237:
[----:B-1----:R1:W2:Y:S02]  /*a480*/  SYNCS.PHASECHK.TRANS64.TRYWAIT P0, [R0+URZ+0x2d0], R5 ;  /* 0x0002d005000075a7 */ /* 0x0022a400080011ff */
[----:B--2---:R-:W-:Y:S05]  /*a490*/  @!P0 NANOSLEEP.SYNCS 0x989680 ;  /* 0x009896800000895d */ /* 0x004fea0003900000 */
[----:B------:R-:W2:Y:S02]  /*a4a0*/  @!P0 SYNCS.PHASECHK.TRANS64 P0, [R0+URZ+0x2d0], R5 ;  /* 0x0002d005000085a7 */ /* 0x000ea400080010ff */
[----:B--2---:R-:W-:Y:S05]  /*a4b0*/  @!P0 BRA `(.L_x_237) ;  /* 0xfffffffc00f08947 */ /* 0x004fea000383ffff */
[----:B------:R-:W-:Y:S05]  /*a4c0*/  BRA `(.L_x_238) ;  /* 0xffffffa8006c7947 */ /* 0x000fea000383ffff */
.L_x_108:
[----:B------:R-:W-:Y:S07]  /*a4d0*/  MOV R0, UR7 ;  /* 0x0000000700007c02 */ /* 0x000fee0008000f00 */
.L_x_239:
[----:B-1----:R1:W2:Y:S02]  /*a4e0*/  SYNCS.PHASECHK.TRANS64.TRYWAIT P0, [R0+URZ], R5 ;  /* 0x00000005000075a7 */ /* 0x0022a400080011ff */
[----:B--2---:R-:W-:Y:S05]  /*a4f0*/  @!P0 NANOSLEEP.SYNCS 0x989680 ;  /* 0x009896800000895d */ /* 0x004fea0003900000 */
[----:B------:R-:W2:Y:S02]  /*a500*/  @!P0 SYNCS.PHASECHK.TRANS64 P0, [R0+URZ], R5 ;  /* 0x00000005000085a7 */ /* 0x000ea400080010ff */
[----:B--2---:R-:W-:Y:S05]  /*a510*/  @!P0 BRA `(.L_x_239) ;  /* 0xfffffffc00f08947 */ /* 0x004fea000383ffff */
[----:B------:R-:W-:Y:S05]  /*a520*/  BRA `(.L_x_107) ;  /* 0xffffffa800847947 */ /* 0x000fea000383ffff */
.L_x_112:
[----:B-1----:R-:W-:-:S07]  /*a530*/  MOV R0, UR6 ;  /* 0x0000000600007c02 */ /* 0x002fce0008000f00 */
.L_x_240:
[----:B-1----:R1:W2:Y:S02]  /*a540*/  SYNCS.PHASECHK.TRANS64.TRYWAIT P0, [R0+URZ], R3 ;  /* 0x00000003000075a7 */ /* 0x0022a400080011ff */
[----:B--2---:R-:W-:Y:S05]  /*a550*/  @!P0 NANOSLEEP.SYNCS 0x989680 ;  /* 0x009896800000895d */ /* 0x004fea0003900000 */
[----:B------:R-:W2:Y:S02]  /*a560*/  @!P0 SYNCS.PHASECHK.TRANS64 P0, [R0+URZ], R3 ;  /* 0x00000003000085a7 */ /* 0x000ea400080010ff */
[----:B--2---:R-:W-:Y:S05]  /*a570*/  @!P0 BRA `(.L_x_240) ;  /* 0xfffffffc00f08947 */ /* 0x004fea000383ffff */
[----:B------:R-:W-:Y:S05]  /*a580*/  BRA `(.L_x_241) ;  /* 0xffffffac003c7947 */ /* 0x000fea000383ffff */
.L_x_113:
[----:B------:R-:W-:-:S07]  /*a590*/  MOV R0, UR6 ;  /* 0x0000000600007c02 */ /* 0x000fce0008000f00 */
.L_x_242:
[----:B-1----:R1:W2:Y:S02]  /*a5a0*/  SYNCS.PHASECHK.TRANS64.TRYWAIT P0, [R0+URZ], R3 ;  /* 0x00000003000075a7 */ /* 0x0022a400080011ff */
[----:B--2---:R-:W-:Y:S05]  /*a5b0*/  @!P0 NANOSLEEP.SYNCS 0x989680 ;  /* 0x009896800000895d */ /* 0x004fea0003900000 */
[----:B------:R-:W2:Y:S02]  /*a5c0*/  @!P0 SYNCS.PHASECHK.TRANS64 P0, [R0+URZ], R3 ;  /* 0x00000003000085a7 */ /* 0x000ea400080010ff */
[----:B--2---:R-:W-:Y:S05]  /*a5d0*/  @!P0 BRA `(.L_x_242) ;  /* 0xfffffffc00f08947 */ /* 0x004fea000383ffff */
[----:B------:R-:W-:Y:S05]  /*a5e0*/  BRA `(.L_x_243) ;  /* 0xffffffac00487947 */ /* 0x000fea000383ffff */
.L_x_114:
[----:B------:R-:W-:-:S07]  /*a5f0*/  MOV R0, UR6 ;  /* 0x0000000600007c02 */ /* 0x000fce0008000f00 */
.L_x_244:
[----:B-1----:R1:W2:Y:S02]  /*a600*/  SYNCS.PHASECHK.TRANS64.TRYWAIT P0, [R0+URZ], R3 ;  /* 0x00000003000075a7 */ /* 0x0022a400080011ff */
[----:B--2---:R-:W-:Y:S05]  /*a610*/  @!P0 NANOSLEEP.SYNCS 0x989680 ;  /* 0x009896800000895d */ /* 0x004fea0003900000 */
[----:B------:R-:W2:Y:S02]  /*a620*/  @!P0 SYNCS.PHASECHK.TRANS64 P0, [R0+URZ], R3 ;  /* 0x00000003000085a7 */ /* 0x000ea400080010ff */
[----:B--2---:R-:W-:Y:S05]  /*a630*/  @!P0 BRA `(.L_x_244) ;  /* 0xfffffffc00f08947 */ /* 0x004fea000383ffff */
[----:B------:R-:W-:Y:S05]  /*a640*/  BRA `(.L_x_245) ;  /* 0xffffffac00547947 */ /* 0x000fea000383ffff */
.L_x_117:
[----:B------:R-:W-:-:S07]  /*a650*/  MOV R0, UR11 ;  /* 0x0000000b00007c02 */ /* 0x000fce0008000f00 */
.L_x_246:
[----:B-1----:R1:W2:Y:S02]  /*a660*/  SYNCS.PHASECHK.TRANS64.TRYWAIT P1, [R0+URZ+0x310], R3 ;  /* 0x00031003000075a7 */ /* 0x0022a400080211ff */
[----:B--2---:R-:W-:Y:S05]  /*a670*/  @!P1 NANOSLEEP.SYNCS 0x989680 ;  /* 0x009896800000995d */ /* 0x004fea0003900000 */
[----:B------:R-:W2:Y:S02]  /*a680*/  @!P1 SYNCS.PHASECHK.TRANS64 P1, [R0+URZ+0x310], R3 ;  /* 0x00031003000095a7 */ /* 0x000ea400080210ff */
[----:B--2---:R-:W-:Y:S05]  /*a690*/  @!P1 BRA `(.L_x_246) ;  /* 0xfffffffc00f09947 */ /* 0x004fea000383ffff */
[----:B------:R-:W-:Y:S05]  /*a6a0*/  BRA `(.L_x_247) ;  /* 0xffffffac00a07947 */ /* 0x000fea000383ffff */
.L_x_122:
[----:B--2---:R2:W4:Y:S02]  /*a6b0*/  SYNCS.PHASECHK.TRANS64.TRYWAIT P0, [R0+URZ+0x290], R3 ;  /* 0x00029003000075a7 */ /* 0x00452400080011ff */
[----:B----4-:R-:W-:Y:S05]  /*a6c0*/  @!P0 NANOSLEEP.SYNCS 0x989680 ;  /* 0x009896800000895d */ /* 0x010fea0003900000 */
[----:B------:R-:W4:Y:S02]  /*a6d0*/  @!P0 SYNCS.PHASECHK.TRANS64 P0, [R0+URZ+0x290], R3 ;  /* 0x00029003000085a7 */ /* 0x000f2400080010ff */
[----:B----4-:R-:W-:Y:S05]  /*a6e0*/  @!P0 BRA `(.L_x_122) ;  /* 0xfffffffc00f08947 */ /* 0x010fea000383ffff */
[----:B------:R-:W-:Y:S05]  /*a6f0*/  BRA `(.L_x_248) ;  /* 0xffffffb000a47947 */ /* 0x000fea000383ffff */
.L_x_125:
[----:B------:R-:W-:Y:S07]  /*a700*/  MOV R0, UR7 ;  /* 0x0000000700007c02 */ /* 0x000fee0008000f00 */
.L_x_249:
[----:B--2---:R2:W4:Y:S02]  /*a710*/  SYNCS.PHASECHK.TRANS64.TRYWAIT P0, [R0+URZ+0x288], R3 ;  /* 0x00028803000075a7 */ /* 0x00452400080011ff */
[----:B----4-:R-:W-:Y:S05]  /*a720*/  @!P0 NANOSLEEP.SYNCS 0x989680 ;  /* 0x009896800000895d */ /* 0x010fea0003900000 */
[----:B------:R-:W4:Y:S02]  /*a730*/  @!P0 SYNCS.PHASECHK.TRANS64 P0, [R0+URZ+0x288], R3 ;  /* 0x00028803000085a7 */ /* 0x000f2400080010ff */
[----:B----4-:R-:W-:Y:S05]  /*a740*/  @!P0 BRA `(.L_x_249) ;  /* 0xfffffffc00f08947 */ /* 0x010fea000383ffff */
[----:B------:R-:W-:Y:S05]  /*a750*/  BRA `(.L_x_124) ;  /* 0xffffffb400907947 */ /* 0x000fea000383ffff */
.L_x_128:
[----:B------:R-:W-:Y:S07]  /*a760*/  MOV R3, UR7 ;  /* 0x0000000700037c02 */ /* 0x000fee0008000f00 */
.L_x_250:
[----:B-1----:R1:W2:Y:S02]  /*a770*/  SYNCS.PHASECHK.TRANS64.TRYWAIT P2, [R3+URZ+0x278], R26 ;  /* 0x0002781a030075a7 */ /* 0x0022a400080411ff */
[----:B--2---:R-:W-:Y:S05]  /*a780*/  @!P2 NANOSLEEP.SYNCS 0x989680 ;  /* 0x009896800000a95d */ /* 0x004fea0003900000 */
[----:B------:R-:W2:Y:S02]  /*a790*/  @!P2 SYNCS.PHASECHK.TRANS64 P2, [R3+URZ+0x278], R26 ;  /* 0x0002781a0300a5a7 */ /* 0x000ea400080410ff */
[----:B--2---:R-:W-:Y:S05]  /*a7a0*/  @!P2 BRA `(.L_x_250) ;  /* 0xfffffffc00f0a947 */ /* 0x004fea000383ffff */
[----:B------:R-:W-:Y:S05]  /*a7b0*/  BRA `(.L_x_251) ;  /* 0xffffffb800247947 */ /* 0x000fea000383ffff */
.L_x_131:
[----:B---3--:R3:W4:Y:S02]  /*a7c0*/  SYNCS.PHASECHK.TRANS64.TRYWAIT P0, [R0+URZ+0x290], R3 ;  /* 0x00029003000075a7 */ /* 0x00872400080011ff */
[----:B----4-:R-:W-:Y:S05]  /*a7d0*/  @!P0 NANOSLEEP.SYNCS 0x989680 ;  /* 0x009896800000895d */ /* 0x010fea0003900000 */
[----:B------:R-:W4:Y:S02]  /*a7e0*/  @!P0 SYNCS.PHASECHK.TRANS64 P0, [R0+URZ+0x290], R3 ;  /* 0x00029003000085a7 */ /* 0x000f2400080010ff */
[----:B----4-:R-:W-:Y:S05]  /*a7f0*/  @!P0 BRA `(.L_x_131) ;  /* 0xfffffffc00f08947 */ /* 0x010fea000383ffff */
[----:B------:R-:W-:Y:S05]  /*a800*/  BRA `(.L_x_252) ;  /* 0xffffffbc00ac7947 */ /* 0x000fea000383ffff */
.L_x_137:
[----:B------:R-:W-:Y:S07]  /*a810*/  MOV R0, UR39 ;  /* 0x0000002700007c02 */ /* 0x000fee0008000f00 */
.L_x_253:
[----:B-1----:R1:W3:Y:S02]  /*a820*/  SYNCS.PHASECHK.TRANS64.TRYWAIT P0, [R0+URZ+0x270], R3 ;  /* 0x00027003000075a7 */ /* 0x0022e400080011ff */
[----:B---3--:R-:W-:Y:S05]  /*a830*/  @!P0 NANOSLEEP.SYNCS 0x989680 ;  /* 0x009896800000895d */ /* 0x008fea0003900000 */
[----:B------:R-:W3:Y:S02]  /*a840*/  @!P0 SYNCS.PHASECHK.TRANS64 P0, [R0+URZ+0x270], R3 ;  /* 0x00027003000085a7 */ /* 0x000ee400080010ff */
[----:B---3--:R-:W-:Y:S05]  /*a850*/  @!P0 BRA `(.L_x_253) ;  /* 0xfffffffc00f08947 */ /* 0x008fea000383ffff */
[----:B------:R-:W-:Y:S05]  /*a860*/  BRA `(.L_x_136) ;  /* 0xffffffc400e47947 */ /* 0x000fea000383ffff */
.L_x_139:
[----:B-1----:R1:W2:Y:S02]  /*a870*/  SYNCS.PHASECHK.TRANS64.TRYWAIT P1, [R188+URZ+0x2b0], R9 ;  /* 0x0002b009bc0075a7 */ /* 0x0022a400080211ff */
[----:B--2---:R-:W-:Y:S05]  /*a880*/  @!P1 NANOSLEEP.SYNCS 0x989680 ;  /* 0x009896800000995d */ /* 0x004fea0003900000 */
[----:B------:R-:W2:Y:S02]  /*a890*/  @!P1 SYNCS.PHASECHK.TRANS64 P1, [R188+URZ+0x2b0], R9 ;  /* 0x0002b009bc0095a7 */ /* 0x000ea400080210ff */
[----:B--2---:R-:W-:Y:S05]  /*a8a0*/  @!P1 BRA `(.L_x_139) ;  /* 0xfffffffc00f09947 */ /* 0x004fea000383ffff */
[----:B------:R-:W-:Y:S05]  /*a8b0*/  BRA `(.L_x_138) ;  /* 0xffffffc8007c7947 */ /* 0x000fea000383ffff */
        .weak           $__internal_0_$__cuda_sm10x_tcgen05_guardrail_trap_col_being_dealloced_not_returned_by_alloc
        .type           $__internal_0_$__cuda_sm10x_tcgen05_guardrail_trap_col_being_dealloced_not_returned_by_alloc,@function
        .size           $__internal_0_$__cuda_sm10x_tcgen05_guardrail_trap_col_being_dealloced_not_returned_by_alloc,($__internal_1_$__cuda_sm10x_tcgen05_guardrail_trap_phase_invalid_during_alloc - $__internal_0_$__cuda_sm10x_tcgen05_guardrail_trap_col_being_dealloced_not_returned_by_alloc)
$__internal_0_$__cuda_sm10x_tcgen05_guardrail_trap_col_being_dealloced_not_returned_by_alloc:
[----:B------:R-:W-:Y:S05]  /*a8c0*/  BPT.TRAP 0x1 ;  /* 0x000000040000795c */ /* 0x000fea0000300000 */
[----:B------:R-:W-:-:S04]  /*a8d0*/  HFMA2 R3, -RZ, RZ, 0, 0 ;  /* 0x00000000ff037431 */ /* 0x000fc800000001ff */
[----:B------:R-:W-:Y:S05]  /*a8e0*/  RET.REL.NODEC R2 `(_ZN7cutlass13device_kernelINS_4gemm6kernel13GemmUniversalIN4cute5tupleIJiiiiEEENS1_10collective13CollectiveMmaINS1_35MainloopSm100TmaUmmaWarpSpecializedILi39ELi2ELi4ENS5_IJNS4_1CILi2EEENSA_ILi1EEESC_EEEEENS5_IJNSA_ILi256EEENSA_ILi80EEENSA_ILi32EEEEEENS_12float_e4m3_tENS5_IJlSC_lEEESJ_SK_NS4_8TiledMMAINS4_8MMA_AtomIJNS4_10MMA_TraitsINS4_25SM100_MMA_F8F6F4_2x1SM_SSEJSJ_SJ_fSF_SG_NS4_17integral_constantINS4_4UMMA5MajorELSR_0EEESS_NSP_INSQ_7ScaleInELST_0EEESU_EEEEEENS4_6LayoutINS5_IJSC_SC_SC_EEENS5_IJNSA_ILi0EEESZ_SZ_EEEEENS5_IJNS4_10UnderscoreES12_S12_EEEEENS4_18SM100_TMA_2SM_LOADENS4_14ComposedLayoutINS4_7SwizzleILi1ELi4ELi3EEENS4_18smem_ptr_flag_bitsILi8EEENSX_INS5_IJNSA_ILi8EEESH_EEENS5_IJSH_SC_EEEEEEEvNS4_8identityES15_S1F_vS1G_EENS_8epilogue10collective18CollectiveEpilogueINS1I_23Sm100TmaWarpSpecializedILi1ELi1ELi80ELb0ELb0EEEJNS5_IJNSA_ILi128EEESG_SH_EEENS5_IJNSX_IS1N_SC_EENSX_ISG_SC_EEEEESJ_SK_SJ_SK_NS1I_6fusion15FusionCallbacksIS1M_NS1S_17LinearCombinationISJ_fSJ_fLNS_15FloatRoundStyleE2EEES1O_S1R_JEEENS4_5SM1004TMEM4LOAD26SM100_TMEM_LOAD_32dp32b16xENS4_13SM90_TMA_LOADENS16_INS17_ILi0ELi4ELi3EEES1A_NSX_INS5_IJS1B_NSA_ILi16EEEEEENS5_IJS24_SC_EEEEEEENS4_39AutoVectorizingCopyWithAssumedAlignmentILi128EEENS4_14SM90_TMA_STOREES28_S2A_S2A_EEEvvEEEEvNT_6ParamsE) ;  /* 0xffffff5402c47950 */ /* 0x000fea0003c3ffff */
        .weak           $__internal_1_$__cuda_sm10x_tcgen05_guardrail_trap_phase_invalid_during_alloc
        .type           $__internal_1_$__cuda_sm10x_tcgen05_guardrail_trap_phase_invalid_during_alloc,@function
        .size           $__internal_1_$__cuda_sm10x_tcgen05_guardrail_trap_phase_invalid_during_alloc,($__internal_2_$__cuda_sm10x_tcgen05_guardrail_trap_unallocated_columns_being_dealloced - $__internal_1_$__cuda_sm10x_tcgen05_guardrail_trap_phase_invalid_during_alloc)
$__internal_1_$__cuda_sm10x_tcgen05_guardrail_trap_phase_invalid_during_alloc:
[----:B------:R-:W-:Y:S05]  /*a8f0*/  BPT.TRAP 0x1 ;  /* 0x000000040000795c */ /* 0x000fea0000300000 */
[----:B------:R-:W-:-:S04]  /*a900*/  MOV R3, 0x0 ;  /* 0x0000000000037802 */ /* 0x000fc80000000f00 */
[----:B------:R-:W-:Y:S05]  /*a910*/  RET.REL.NODEC R2 `(_ZN7cutlass13device_kernelINS_4gemm6kernel13GemmUniversalIN4cute5tupleIJiiiiEEENS1_10collective13CollectiveMmaINS1_35MainloopSm100TmaUmmaWarpSpecializedILi39ELi2ELi4ENS5_IJNS4_1CILi2EEENSA_ILi1EEESC_EEEEENS5_IJNSA_ILi256EEENSA_ILi80EEENSA_ILi32EEEEEENS_12float_e4m3_tENS5_IJlSC_lEEESJ_SK_NS4_8TiledMMAINS4_8MMA_AtomIJNS4_10MMA_TraitsINS4_25SM100_MMA_F8F6F4_2x1SM_SSEJSJ_SJ_fSF_SG_NS4_17integral_constantINS4_4UMMA5MajorELSR_0EEESS_NSP_INSQ_7ScaleInELST_0EEESU_EEEEEENS4_6LayoutINS5_IJSC_SC_SC_EEENS5_IJNSA_ILi0EEESZ_SZ_EEEEENS5_IJNS4_10UnderscoreES12_S12_EEEEENS4_18SM100_TMA_2SM_LOADENS4_14ComposedLayoutINS4_7SwizzleILi1ELi4ELi3EEENS4_18smem_ptr_flag_bitsILi8EEENSX_INS5_IJNSA_ILi8EEESH_EEENS5_IJSH_SC_EEEEEEEvNS4_8identityES15_S1F_vS1G_EENS_8epilogue10collective18CollectiveEpilogueINS1I_23Sm100TmaWarpSpecializedILi1ELi1ELi80ELb0ELb0EEEJNS5_IJNSA_ILi128EEESG_SH_EEENS5_IJNSX_IS1N_SC_EENSX_ISG_SC_EEEEESJ_SK_SJ_SK_NS1I_6fusion15FusionCallbacksIS1M_NS1S_17LinearCombinationISJ_fSJ_fLNS_15FloatRoundStyleE2EEES1O_S1R_JEEENS4_5SM1004TMEM4LOAD26SM100_TMEM_LOAD_32dp32b16xENS4_13SM90_TMA_LOADENS16_INS17_ILi0ELi4ELi3EEES1A_NSX_INS5_IJS1B_NSA_ILi16EEEEEENS5_IJS24_SC_EEEEEEENS4_39AutoVectorizingCopyWithAssumedAlignmentILi128EEENS4_14SM90_TMA_STOREES28_S2A_S2A_EEEvvEEEEvNT_6ParamsE) ;  /* 0xffffff5402b87950 */ /* 0x000fea0003c3ffff */
        .weak           $__internal_2_$__cuda_sm10x_tcgen05_guardrail_trap_unallocated_columns_being_dealloced
        .type           $__internal_2_$__cuda_sm10x_tcgen05_guardrail_trap_unallocated_columns_being_dealloced,@function
        .size           $__internal_2_$__cuda_sm10x_tcgen05_guardrail_trap_unallocated_columns_being_dealloced,(.L_x_255 - $__internal_2_$__cuda_sm10x_tcgen05_guardrail_trap_unallocated_columns_being_dealloced)
$__internal_2_$__cuda_sm10x_tcgen05_guardrail_trap_unallocated_columns_being_dealloced:
[----:B------:R-:W-:Y:S05]  /*a920*/  BPT.TRAP 0x1 ;  /* 0x000000040000795c */ /* 0x000fea0000300000 */
[----:B------:R-:W-:-:S04]  /*a930*/  HFMA2 R3, -RZ, RZ, 0, 0 ;  /* 0x00000000ff037431 */ /* 0x000fc800000001ff */
[----:B------:R-:W-:Y:S05]  /*a940*/  RET.REL.NODEC R2 `(_ZN7cutlass13device_kernelINS_4gemm6kernel13GemmUniversalIN4cute5tupleIJiiiiEEENS1_10collective13CollectiveMmaINS1_35MainloopSm100TmaUmmaWarpSpecializedILi39ELi2ELi4ENS5_IJNS4_1CILi2EEENSA_ILi1EEESC_EEEEENS5_IJNSA_ILi256EEENSA_ILi80EEENSA_ILi32EEEEEENS_12float_e4m3_tENS5_IJlSC_lEEESJ_SK_NS4_8TiledMMAINS4_8MMA_AtomIJNS4_10MMA_TraitsINS4_25SM100_MMA_F8F6F4_2x1SM_SSEJSJ_SJ_fSF_SG_NS4_17integral_constantINS4_4UMMA5MajorELSR_0EEESS_NSP_INSQ_7ScaleInELST_0EEESU_EEEEEENS4_6LayoutINS5_IJSC_SC_SC_EEENS5_IJNSA_ILi0EEESZ_SZ_EEEEENS5_IJNS4_10UnderscoreES12_S12_EEEEENS4_18SM100_TMA_2SM_LOADENS4_14ComposedLayoutINS4_7SwizzleILi1ELi4ELi3EEENS4_18smem_ptr_flag_bitsILi8EEENSX_INS5_IJNSA_ILi8EEESH_EEENS5_IJSH_SC_EEEEEEEvNS4_8identityES15_S1F_vS1G_EENS_8epilogue10collective18CollectiveEpilogueINS1I_23Sm100TmaWarpSpecializedILi1ELi1ELi80ELb0ELb0EEEJNS5_IJNSA_ILi128EEESG_SH_EEENS5_IJNSX_IS1N_SC_EENSX_ISG_SC_EEEEESJ_SK_SJ_SK_NS1I_6fusion15FusionCallbacksIS1M_NS1S_17LinearCombinationISJ_fSJ_fLNS_15FloatRoundStyleE2EEES1O_S1R_JEEENS4_5SM1004TMEM4LOAD26SM100_TMEM_LOAD_32dp32b16xENS4_13SM90_TMA_LOADENS16_INS17_ILi0ELi4ELi3EEES1A_NSX_INS5_IJS1B_NSA_ILi16EEEEEENS5_IJS24_SC_EEEEEEENS4_39AutoVectorizingCopyWithAssumedAlignmentILi128EEENS4_14SM90_TMA_STOREES28_S2A_S2A_EEEvvEEEEvNT_6ParamsE) ;  /* 0xffffff5402ac7950 */ /* 0x000fea0003c3ffff */
.L_x_254:
[----:B------:R-:W-:-:S00]  /*a950*/  BRA `(.L_x_254) ;  /* 0xfffffffc00fc7947 */ /* 0x000fc0000383ffff */
[----:B------:R-:W-:-:S00]  /*a960*/  NOP ;  /* 0x0000000000007918 */ /* 0x000fc00000000000 */
        /* <DEDUP_REMOVED lines=9> */
.L_x_255:


//--------------------- .nv.global.init           --------------------------
	.section	.nv.global.init,"aw",@progbits
.nv.global.init:
	.type		$str$26,@object
	.size		$str$26,($str$25 - $str$26)
$str$26:
        /*0000*/ 	.byte	0x2f, 0x74, 0x6d, 0x70, 0x2f, 0x63, 0x75, 0x74, 0x6c, 0x61, 0x73, 0x73, 0x5f, 0x73, 0x77, 0x65
        /*0010*/ 	.byte	0x65, 0x70, 0x5f, 0x73, 0x72, 0x63, 0x2f, 0x69, 0x6e, 0x63, 0x6c, 0x75, 0x64, 0x65, 0x2f, 0x63
        /*0020*/ 	.byte	0x75, 0x74, 0x65, 0x2f, 0x61, 0x74, 0x6f, 0x6d, 0x2f, 0x63, 0x6f, 0x70, 0x79, 0x5f, 0x74, 0x72
        /*0030*/ 	.byte	0x61, 0x69, 0x74, 0x73, 0x5f, 0x73, 0x6d, 0x31, 0x30, 0x30, 0x2e, 0x68, 0x70, 0x70, 0x00
	.type		$str$25,@object
	.size		$str$25,(__unnamed_1 - $str$25)
$str$25:
        /*003f*/ 	.byte	0x28, 0x28, 0x75, 0x69, 0x6e, 0x74, 0x33, 0x32, 0x5f, 0x74, 0x28, 0x74, 0x68, 0x72, 0x65, 0x61
        /*004f*/ 	.byte	0x64, 0x49, 0x64, 0x78, 0x2e, 0x78, 0x29, 0x20, 0x2f, 0x20, 0x33, 0x32, 0x29, 0x20, 0x25, 0x20
        /*005f*/ 	.byte	0x34, 0x29, 0x20, 0x3d, 0x3d, 0x20, 0x28, 0x28, 0x28, 0x74, 0x6d, 0x65, 0x6d, 0x5f, 0x61, 0x64
        /*006f*/ 	.byte	0x64, 0x72, 0x20, 0x3e, 0x3e, 0x20, 0x31, 0x36, 0x29, 0x20, 0x2f, 0x20, 0x33, 0x32, 0x29, 0x20
        /*007f*/ 	.byte	0x25, 0x20, 0x34, 0x29, 0x00
	.type		__unnamed_1,@object
	.size		__unnamed_1,(.L_1 - __unnamed_1)
__unnamed_1:
        /*0084*/ 	.byte	0x63, 0x6f, 0x6e, 0x73, 0x74, 0x65, 0x78, 0x70, 0x72, 0x20, 0x76, 0x6f, 0x69, 0x64, 0x20, 0x63
        /* <DEDUP_REMOVED lines=36> */
        /*02d4*/ 	.byte	0x3a, 0x43, 0x3c, 0x30, 0x3e, 0x3e, 0x3e, 0x3e, 0x5d, 0x00
.L_1:


//--------------------- .nv.shared._ZN7cutlass13device_kernelINS_4gemm6kernel13GemmUniversalIN4cute5tupleIJiiiiEEENS1_10collective13CollectiveMmaINS1_35MainloopSm100TmaUmmaWarpSpecializedILi39ELi2ELi4ENS5_IJNS4_1CILi2EEENSA_ILi1EEESC_EEEEENS5_IJNSA_ILi256EEENSA_ILi80EEENSA_ILi32EEEEEENS_12float_e4m3_tENS5_IJlSC_lEEESJ_SK_NS4_8TiledMMAINS4_8MMA_AtomIJNS4_10MMA_TraitsINS4_25SM100_MMA_F8F6F4_2x1SM_SSEJSJ_SJ_fSF_SG_NS4_17integral_constantINS4_4UMMA5MajorELSR_0EEESS_NSP_INSQ_7ScaleInELST_0EEESU_EEEEEENS4_6LayoutINS5_IJSC_SC_SC_EEENS5_IJNSA_ILi0EEESZ_SZ_EEEEENS5_IJNS4_10UnderscoreES12_S12_EEEEENS4_18SM100_TMA_2SM_LOADENS4_14ComposedLayoutINS4_7SwizzleILi1ELi4ELi3EEENS4_18smem_ptr_flag_bitsILi8EEENSX_INS5_IJNSA_ILi8EEESH_EEENS5_IJSH_SC_EEEEEEEvNS4_8identityES15_S1F_vS1G_EENS_8epilogue10collective18CollectiveEpilogueINS1I_23Sm100TmaWarpSpecializedILi1ELi1ELi80ELb0ELb0EEEJNS5_IJNSA_ILi128EEESG_SH_EEENS5_IJNSX_IS1N_SC_EENSX_ISG_SC_EEEEESJ_SK_SJ_SK_NS1I_6fusion15FusionCallbacksIS1M_NS1S_17LinearCombinationISJ_fSJ_fLNS_15FloatRoundStyleE2EEES1O_S1R_JEEENS4_5SM1004TMEM4LOAD26SM100_TMEM_LOAD_32dp32b16xENS4_13SM90_TMA_LOADENS16_INS17_ILi0ELi4ELi3EEES1A_NSX_INS5_IJS1B_NSA_ILi16EEEEEENS5_IJS24_SC_EEEEEEENS4_39AutoVectorizingCopyWithAssumedAlignmentILi128EEENS4_14SM90_TMA_STOREES28_S2A_S2A_EEEvvEEEEvNT_6ParamsE --------------------------
	.section	.nv.shared._ZN7cutlass13device_kernelINS_4gemm6kernel13GemmUniversalIN4cute5tupleIJiiiiEEENS1_10collective13CollectiveMmaINS1_35MainloopSm100TmaUmmaWarpSpecializedILi39ELi2ELi4ENS5_IJNS4_1CILi2EEENSA_ILi1EEESC_EEEEENS5_IJNSA_ILi256EEENSA_ILi80EEENSA_ILi32EEEEEENS_12float_e4m3_tENS5_IJlSC_lEEESJ_SK_NS4_8TiledMMAINS4_8MMA_AtomIJNS4_10MMA_TraitsINS4_25SM100_MMA_F8F6F4_2x1SM_SSEJSJ_SJ_fSF_SG_NS4_17integral_constantINS4_4UMMA5MajorELSR_0EEESS_NSP_INSQ_7ScaleInELST_0EEESU_EEEEEENS4_6LayoutINS5_IJSC_SC_SC_EEENS5_IJNSA_ILi0EEESZ_SZ_EEEEENS5_IJNS4_10UnderscoreES12_S12_EEEEENS4_18SM100_TMA_2SM_LOADENS4_14ComposedLayoutINS4_7SwizzleILi1ELi4ELi3EEENS4_18smem_ptr_flag_bitsILi8EEENSX_INS5_IJNSA_ILi8EEESH_EEENS5_IJSH_SC_EEEEEEEvNS4_8identityES15_S1F_vS1G_EENS_8epilogue10collective18CollectiveEpilogueINS1I_23Sm100TmaWarpSpecializedILi1ELi1ELi80ELb0ELb0EEEJNS5_IJNSA_ILi128EEESG_SH_EEENS5_IJNSX_IS1N_SC_EENSX_ISG_SC_EEEEESJ_SK_SJ_SK_NS1I_6fusion15FusionCallbacksIS1M_NS1S_17LinearCombinationISJ_fSJ_fLNS_15FloatRoundStyleE2EEES1O_S1R_JEEENS4_5SM1004TMEM4LOAD26SM100_TMEM_LOAD_32dp32b16xENS4_13SM90_TMA_LOADENS16_INS17_ILi0ELi4ELi3EEES1A_NSX_INS5_IJS1B_NSA_ILi16EEEEEENS5_IJS24_SC_EEEEEEENS4_39AutoVectorizingCopyWithAssumedAlignmentILi128EEENS4_14SM90_TMA_STOREES28_S2A_S2A_EEEvvEEEEvNT_6ParamsE,"aw",@nobits
	.sectionflags	@""
	.align	16
	.zero		1024


//--------------------- .nv.shared.reserved.0     --------------------------
	.section	.nv.shared.reserved.0,"aw",@nobits
	.weak		__nv_reservedSMEM_offset_0_alias
	.size		__nv_reservedSMEM_offset_0_alias, 0, 64
	.other		__nv_reservedSMEM_offset_0_alias,@"STO_CUDA_RESERVED_SHARED STV_DEFAULT"
__nv_reservedSMEM_offset_0_alias:
	.zero		0
.nv.shared.reserved.0:
	.zero		64
	.weak		__nv_reservedSMEM_tcgen05_partition
	.type		__nv_reservedSMEM_tcgen05_partition,@object
	.size		__nv_reservedSMEM_tcgen05_partition,(.L_0 - __nv_reservedSMEM_tcgen05_partition)
__nv_reservedSMEM_tcgen05_partition:
	.zero		32
.L_0:


//--------------------- .nv.global                --------------------------
	.section	.nv.global,"aw",@nobits
.nv.global:
	.type		_ZN40_INTERNAL_0163bb9b_4_k_cu_f2632b0c_194124cute1_E,@object
	.size		_ZN40_INTERNAL_0163bb9b_4_k_cu_f2632b0c_194124cute1_E,(_ZN40_INTERNAL_0163bb9b_4_k_cu_f2632b0c_194124cuda3std3__45__cpo6cbeginE - _ZN40_INTERNAL_0163bb9b_4_k_cu_f2632b0c_194124cute1_E)
_ZN40_INTERNAL_0163bb9b_4_k_cu_f2632b0c_194124cute1_E:
	.zero		1
	.type		_ZN40_INTERNAL_0163bb9b_4_k_cu_f2632b0c_194124cuda3std3__45__cpo6cbeginE,@object
	.size		_ZN40_INTERNAL_0163bb9b_4_k_cu_f2632b0c_194124cuda3std3__45__cpo6cbeginE,(_ZN40_INTERNAL_0163bb9b_4_k_cu_f2632b0c_194124cuda3std3__48in_placeE - _ZN40_INTERNAL_0163bb9b_4_k_cu_f2632b0c_194124cuda3std3__45__cpo6cbeginE)
_ZN40_INTERNAL_0163bb9b_4_k_cu_f2632b0c_194124cuda3std3__45__cpo6cbeginE:
	.zero		1
	.type		_ZN40_INTERNAL_0163bb9b_4_k_cu_f2632b0c_194124cuda3std3__48in_placeE,@object
	.size		_ZN40_INTERNAL_0163bb9b_4_k_cu_f2632b0c_194124cuda3std3__48in_placeE,(_ZN40_INTERNAL_0163bb9b_4_k_cu_f2632b0c_194124cuda3std6ranges3__45__cpo9iter_moveE - _ZN40_INTERNAL_0163bb9b_4_k_cu_f2632b0c_194124cuda3std3__48in_placeE)
_ZN40_INTERNAL_0163bb9b_4_k_cu_f2632b0c_194124cuda3std3__48in_placeE:
	.zero		1
	.type		_ZN40_INTERNAL_0163bb9b_4_k_cu_f2632b0c_194124cuda3std6ranges3__45__cpo9iter_moveE,@object
	.size		_ZN40_INTERNAL_0163bb9b_4_k_cu_f2632b0c_194124cuda3std6ranges3__45__cpo9iter_moveE,(_ZN40_INTERNAL_0163bb9b_4_k_cu_f2632b0c_194124cuda3std3__45__cpo5beginE - _ZN40_INTERNAL_0163bb9b_4_k_cu_f2632b0c_194124cuda3std6ranges3__45__cpo9iter_moveE)
_ZN40_INTERNAL_0163bb9b_4_k_cu_f2632b0c_194124cuda3std6ranges3__45__cpo9iter_moveE:
	.zero		1
	.type		_ZN40_INTERNAL_0163bb9b_4_k_cu_f2632b0c_194124cuda3std3__45__cpo5beginE,@object
	.size		_ZN40_INTERNAL_0163bb9b_4_k_cu_f2632b0c_194124cuda3std3__45__cpo5beginE,(_ZN40_INTERNAL_0163bb9b_4_k_cu_f2632b0c_194124cuda3std3__442_GLOBAL__N__0163bb9b_4_k_cu_f2632b0c_194126ignoreE - _ZN40_INTERNAL_0163bb9b_4_k_cu_f2632b0c_194124cuda3std3__45__cpo5beginE)
_ZN40_INTERNAL_0163bb9b_4_k_cu_f2632b0c_194124cuda3std3__45__cpo5beginE:
	.zero		1
	.type		_ZN40_INTERNAL_0163bb9b_4_k_cu_f2632b0c_194124cuda3std3__442_GLOBAL__N__0163bb9b_4_k_cu_f2632b0c_194126ignoreE,@object
	.size		_ZN40_INTERNAL_0163bb9b_4_k_cu_f2632b0c_194124cuda3std3__442_GLOBAL__N__0163bb9b_4_k_cu_f2632b0c_194126ignoreE,(_ZN40_INTERNAL_0163bb9b_4_k_cu_f2632b0c_194124cute7productE - _ZN40_INTERNAL_0163bb9b_4_k_cu_f2632b0c_194124cuda3std3__442_GLOBAL__N__0163bb9b_4_k_cu_f2632b0c_194126ignoreE)
_ZN40_INTERNAL_0163bb9b_4_k_cu_f2632b0c_194124cuda3std3__442_GLOBAL__N__0163bb9b_4_k_cu_f2632b0c_194126ignoreE:
	.zero		1
	.type		_ZN40_INTERNAL_0163bb9b_4_k_cu_f2632b0c_194124cute7productE,@object
	.size		_ZN40_INTERNAL_0163bb9b_4_k_cu_f2632b0c_194124cute7productE,(_ZN40_INTERNAL_0163bb9b_4_k_cu_f2632b0c_194124cuda3std3__45__cpo3endE - _ZN40_INTERNAL_0163bb9b_4_k_cu_f2632b0c_194124cute7productE)
_ZN40_INTERNAL_0163bb9b_4_k_cu_f2632b0c_194124cute7productE:
	.zero		1
	.type		_ZN40_INTERNAL_0163bb9b_4_k_cu_f2632b0c_194124cuda3std3__45__cpo3endE,@object
	.size		_ZN40_INTERNAL_0163bb9b_4_k_cu_f2632b0c_194124cuda3std3__45__cpo3endE,(_ZN40_INTERNAL_0163bb9b_4_k_cu_f2632b0c_194124cuda3std3__419piecewise_constructE - _ZN40_INTERNAL_0163bb9b_4_k_cu_f2632b0c_194124cuda3std3__45__cpo3endE)
_ZN40_INTERNAL_0163bb9b_4_k_cu_f2632b0c_194124cuda3std3__45__cpo3endE:
	.zero		1
	.type		_ZN40_INTERNAL_0163bb9b_4_k_cu_f2632b0c_194124cuda3std3__419piecewise_constructE,@object
	.size		_ZN40_INTERNAL_0163bb9b_4_k_cu_f2632b0c_194124cuda3std3__419piecewise_constructE,(_ZN40_INTERNAL_0163bb9b_4_k_cu_f2632b0c_194124cuda3std3__45__cpo4cendE - _ZN40_INTERNAL_0163bb9b_4_k_cu_f2632b0c_194124cuda3std3__419piecewise_constructE)
_ZN40_INTERNAL_0163bb9b_4_k_cu_f2632b0c_194124cuda3std3__419piecewise_constructE:
	.zero		1
	.type		_ZN40_INTERNAL_0163bb9b_4_k_cu_f2632b0c_194124cuda3std3__45__cpo4cendE,@object
	.size		_ZN40_INTERNAL_0163bb9b_4_k_cu_f2632b0c_194124cuda3std3__45__cpo4cendE,(_ZN40_INTERNAL_0163bb9b_4_k_cu_f2632b0c_194124cuda3std6ranges3__45__cpo4swapE - _ZN40_INTERNAL_0163bb9b_4_k_cu_f2632b0c_194124cuda3std3__45__cpo4cendE)
_ZN40_INTERNAL_0163bb9b_4_k_cu_f2632b0c_194124cuda3std3__45__cpo4cendE:
	.zero		1
	.type		_ZN40_INTERNAL_0163bb9b_4_k_cu_f2632b0c_194124cuda3std6ranges3__45__cpo4swapE,@object
	.size		_ZN40_INTERNAL_0163bb9b_4_k_cu_f2632b0c_194124cuda3std6ranges3__45__cpo4swapE,(.L_9 - _ZN40_INTERNAL_0163bb9b_4_k_cu_f2632b0c_194124cuda3std6ranges3__45__cpo4swapE)
_ZN40_INTERNAL_0163bb9b_4_k_cu_f2632b0c_194124cuda3std6ranges3__45__cpo4swapE:
	.zero		1
.L_9:


//--------------------- .nv.constant0._ZN7cutlass13device_kernelINS_4gemm6kernel13GemmUniversalIN4cute5tupleIJiiiiEEENS1_10collective13CollectiveMmaINS1_35MainloopSm100TmaUmmaWarpSpecializedILi39ELi2ELi4ENS5_IJNS4_1CILi2EEENSA_ILi1EEESC_EEEEENS5_IJNSA_ILi256EEENSA_ILi80EEENSA_ILi32EEEEEENS_12float_e4m3_tENS5_IJlSC_lEEESJ_SK_NS4_8TiledMMAINS4_8MMA_AtomIJNS4_10MMA_TraitsINS4_25SM100_MMA_F8F6F4_2x1SM_SSEJSJ_SJ_fSF_SG_NS4_17integral_constantINS4_4UMMA5MajorELSR_0EEESS_NSP_INSQ_7ScaleInELST_0EEESU_EEEEEENS4_6LayoutINS5_IJSC_SC_SC_EEENS5_IJNSA_ILi0EEESZ_SZ_EEEEENS5_IJNS4_10UnderscoreES12_S12_EEEEENS4_18SM100_TMA_2SM_LOADENS4_14ComposedLayoutINS4_7SwizzleILi1ELi4ELi3EEENS4_18smem_ptr_flag_bitsILi8EEENSX_INS5_IJNSA_ILi8EEESH_EEENS5_IJSH_SC_EEEEEEEvNS4_8identityES15_S1F_vS1G_EENS_8epilogue10collective18CollectiveEpilogueINS1I_23Sm100TmaWarpSpecializedILi1ELi1ELi80ELb0ELb0EEEJNS5_IJNSA_ILi128EEESG_SH_EEENS5_IJNSX_IS1N_SC_EENSX_ISG_SC_EEEEESJ_SK_SJ_SK_NS1I_6fusion15FusionCallbacksIS1M_NS1S_17LinearCombinationISJ_fSJ_fLNS_15FloatRoundStyleE2EEES1O_S1R_JEEENS4_5SM1004TMEM4LOAD26SM100_TMEM_LOAD_32dp32b16xENS4_13SM90_TMA_LOADENS16_INS17_ILi0ELi4ELi3EEES1A_NSX_INS5_IJS1B_NSA_ILi16EEEEEENS5_IJS24_SC_EEEEEEENS4_39AutoVectorizingCopyWithAssumedAlignmentILi128EEENS4_14SM90_TMA_STOREES28_S2A_S2A_EEEvvEEEEvNT_6ParamsE --------------------------
	.section	.nv.constant0._ZN7cutlass13device_kernelINS_4gemm6kernel13GemmUniversalIN4cute5tupleIJiiiiEEENS1_10collective13CollectiveMmaINS1_35MainloopSm100TmaUmmaWarpSpecializedILi39ELi2ELi4ENS5_IJNS4_1CILi2EEENSA_ILi1EEESC_EEEEENS5_IJNSA_ILi256EEENSA_ILi80EEENSA_ILi32EEEEEENS_12float_e4m3_tENS5_IJlSC_lEEESJ_SK_NS4_8TiledMMAINS4_8MMA_AtomIJNS4_10MMA_TraitsINS4_25SM100_MMA_F8F6F4_2x1SM_SSEJSJ_SJ_fSF_SG_NS4_17integral_constantINS4_4UMMA5MajorELSR_0EEESS_NSP_INSQ_7ScaleInELST_0EEESU_EEEEEENS4_6LayoutINS5_IJSC_SC_SC_EEENS5_IJNSA_ILi0EEESZ_SZ_EEEEENS5_IJNS4_10UnderscoreES12_S12_EEEEENS4_18SM100_TMA_2SM_LOADENS4_14ComposedLayoutINS4_7SwizzleILi1ELi4ELi3EEENS4_18smem_ptr_flag_bitsILi8EEENSX_INS5_IJNSA_ILi8EEESH_EEENS5_IJSH_SC_EEEEEEEvNS4_8identityES15_S1F_vS1G_EENS_8epilogue10collective18CollectiveEpilogueINS1I_23Sm100TmaWarpSpecializedILi1ELi1ELi80ELb0ELb0EEEJNS5_IJNSA_ILi128EEESG_SH_EEENS5_IJNSX_IS1N_SC_EENSX_ISG_SC_EEEEESJ_SK_SJ_SK_NS1I_6fusion15FusionCallbacksIS1M_NS1S_17LinearCombinationISJ_fSJ_fLNS_15FloatRoundStyleE2EEES1O_S1R_JEEENS4_5SM1004TMEM4LOAD26SM100_TMEM_LOAD_32dp32b16xENS4_13SM90_TMA_LOADENS16_INS17_ILi0ELi4ELi3EEES1A_NSX_INS5_IJS1B_NSA_ILi16EEEEEENS5_IJS24_SC_EEEEEEENS4_39AutoVectorizingCopyWithAssumedAlignmentILi128EEENS4_14SM90_TMA_STOREES28_S2A_S2A_EEEvvEEEEvNT_6ParamsE,"a",@progbits
	.sectionflags	@""
	.align	4
.nv.constant0._ZN7cutlass13device_kernelINS_4gemm6kernel13GemmUniversalIN4cute5tupleIJiiiiEEENS1_10collective13CollectiveMmaINS1_35MainloopSm100TmaUmmaWarpSpecializedILi39ELi2ELi4ENS5_IJNS4_1CILi2EEENSA_ILi1EEESC_EEEEENS5_IJNSA_ILi256EEENSA_ILi80EEENSA_ILi32EEEEEENS_12float_e4m3_tENS5_IJlSC_lEEESJ_SK_NS4_8TiledMMAINS4_8MMA_AtomIJNS4_10MMA_TraitsINS4_25SM100_MMA_F8F6F4_2x1SM_SSEJSJ_SJ_fSF_SG_NS4_17integral_constantINS4_4UMMA5MajorELSR_0EEESS_NSP_INSQ_7ScaleInELST_0EEESU_EEEEEENS4_6LayoutINS5_IJSC_SC_SC_EEENS5_IJNSA_ILi0EEESZ_SZ_EEEEENS5_IJNS4_10UnderscoreES12_S12_EEEEENS4_18SM100_TMA_2SM_LOADENS4_14ComposedLayoutINS4_7SwizzleILi1ELi4ELi3EEENS4_18smem_ptr_flag_bitsILi8EEENSX_INS5_IJNSA_ILi8EEESH_EEENS5_IJSH_SC_EEEEEEEvNS4_8identityES15_S1F_vS1G_EENS_8epilogue10collective18CollectiveEpilogueINS1I_23Sm100TmaWarpSpecializedILi1ELi1ELi80ELb0ELb0EEEJNS5_IJNSA_ILi128EEESG_SH_EEENS5_IJNSX_IS1N_SC_EENSX_ISG_SC_EEEEESJ_SK_SJ_SK_NS1I_6fusion15FusionCallbacksIS1M_NS1S_17LinearCombinationISJ_fSJ_fLNS_15FloatRoundStyleE2EEES1O_S1R_JEEENS4_5SM1004TMEM4LOAD26SM100_TMEM_LOAD_32dp32b16xENS4_13SM90_TMA_LOADENS16_INS17_ILi0ELi4ELi3EEES1A_NSX_INS5_IJS1B_NSA_ILi16EEEEEENS5_IJS24_SC_EEEEEEENS4_39AutoVectorizingCopyWithAssumedAlignmentILi128EEENS4_14SM90_TMA_STOREES28_S2A_S2A_EEEvvEEEEvNT_6ParamsE:
	.zero		2944


//--------------------- SYMBOLS --------------------------

	.type		.nv.reservedSmem.offset0,@object
	.size		.nv.reservedSmem.offset0,0x4
	.type		.nv.reservedSmem.cap,@object
	.size		.nv.reservedSmem.cap,0x4
	.type		__assertfail,@function
